def gluon_wgmma(
    a_ptr,
    b_ptr,
    c_ptr,
    M,
    N,
    K,
    stride_am,
    stride_bk,
    stride_cm,
    BLOCK_M: gl.constexpr,
    BLOCK_N: gl.constexpr,
    BLOCK_K: gl.constexpr,
    DTYPE: gl.constexpr,
    A_LAYOUT: gl.constexpr,
    B_LAYOUT: gl.constexpr,
    C_LAYOUT: gl.constexpr,
    B_SHAPE: gl.constexpr,
    TRANS_B: gl.constexpr,
    NUM_BUFFERS: gl.constexpr,
    NUM_WARPS: gl.constexpr,
):
    a_desc = tma.make_tensor_descriptor(
        a_ptr, [M, K], [stride_am, 1], [BLOCK_M, BLOCK_K], A_LAYOUT
    )
    b_desc = tma.make_tensor_descriptor(
        b_ptr,
        [N, K] if TRANS_B else [K, N],
        [stride_bk, 1],
        B_SHAPE,
        B_LAYOUT,
    )
    c_desc = tma.make_tensor_descriptor(
        c_ptr, [M, N], [stride_cm, 1], [BLOCK_M, BLOCK_N], C_LAYOUT
    )

    a_bufs = gl.allocate_shared_memory(
        DTYPE, [NUM_BUFFERS, BLOCK_M, BLOCK_K], A_LAYOUT
    )
    b_bufs = gl.allocate_shared_memory(DTYPE, [NUM_BUFFERS] + B_SHAPE, B_LAYOUT)

    pid_m = gl.program_id(0)
    pid_n = gl.program_id(1)
    off_m = pid_m * BLOCK_M
    off_n = pid_n * BLOCK_N

    mma_layout: gl.constexpr = pick_wgmma_layout(DTYPE, BLOCK_M, BLOCK_N, NUM_WARPS)
    acc = warpgroup_mma_init(
        gl.zeros((BLOCK_M, BLOCK_N), dtype=gl.float32, layout=mma_layout)
    )

    bars = gl.allocate_shared_memory(
        gl.int64, [NUM_BUFFERS, 1], mbarrier.MBarrierLayout()
    )
    for i in gl.static_range(NUM_BUFFERS):
        mbarrier.init(bars.index(i), count=1)
    idx = 0
    phase = 0

    for k in range(0, K, BLOCK_K):
        a = a_bufs.index(idx)
        b = b_bufs.index(idx)
        bar = bars.index(idx)
        mbarrier.expect(bar, a_desc.block_type.nbytes + b_desc.block_type.nbytes)
        tma.async_copy_global_to_shared(a_desc, [off_m, k], bar, a)
        tma.async_copy_global_to_shared(
            b_desc, [off_n, k] if TRANS_B else [k, off_n], bar, b
        )
        mbarrier.wait(bar, phase=phase)

        if TRANS_B:
            b = b.permute((1, 0))
        acc = warpgroup_mma_wait(num_outstanding=0, deps=(acc,))
        acc = warpgroup_mma(a, b, acc, is_async=True)

        idx += 1
        if idx == NUM_BUFFERS:
            idx = 0
            phase ^= 1

    acc = warpgroup_mma_wait(num_outstanding=0, deps=(acc,))
    for i in gl.static_range(NUM_BUFFERS):
        mbarrier.invalidate(bars.index(i))

    c_smem = gl.allocate_shared_memory(DTYPE, [BLOCK_M, BLOCK_N], C_LAYOUT)
    c_smem.store(acc.to(DTYPE))
    fence_async_shared()
    tma.async_copy_shared_to_global(c_desc, [off_m, off_n], c_smem)
    tma.store_wait(pendings=0)

# config = {"BLOCK_K": 32, "BLOCK_M": 256, "BLOCK_N": 256, "arch": "sm_90", "dtype": "fp16", "num_buffers": 3, "num_warps": 8, "trans_b": 0}
# arch = sm_90


// ===== COMPILED SASS (sm_90a) =====

	.target	sm_90a

	.elftype	@"ET_EXEC"


//--------------------- .note.nv.tkinfo           --------------------------
	.section	.note.nv.tkinfo,"",@"SHT_NOTE"
	.sectionflags	@"SHF_NOTE_NV_TKINFO"
	.tkinfo
        /*0018*/ 	.word	0x00000002
        /*0030*/ 	.string	""
        /*0030*/ 	.string	"ptxas"
        /*0030*/ 	.string	"Cuda compilation tools, release 13.0, V13.0.88"
        /*0030*/ 	.string	"Build cuda_13.0.r13.0/compiler.36424714_0"
        /*0030*/ 	.string	"-v  -suppress-debug-info  -lineinfo  -arch sm_90a "



//--------------------- .note.nv.cuinfo           --------------------------
	.section	.note.nv.cuinfo,"",@"SHT_NOTE"
	.sectionflags	@"SHF_NOTE_NV_CUINFO"
        /*0018*/ 	.short	0x0002
        /*001a*/ 	.short	0x005a
        /*001c*/ 	.short	0x0082
	.zero		2


//--------------------- .nv.info                  --------------------------
	.section	.nv.info,"",@"SHT_CUDA_INFO"
	.align	4


	//----- nvinfo : EIATTR_REGCOUNT
	.align		4
        /*0000*/ 	.byte	0x04, 0x2f
        /*0002*/ 	.short	(.L_1 - .L_0)
	.align		4
.L_0:
        /*0004*/ 	.word	index@(gluon_wgmma)
        /*0008*/ 	.word	0x000000ff


	//----- nvinfo : EIATTR_FRAME_SIZE
	.align		4
.L_1:
        /*000c*/ 	.byte	0x04, 0x11
        /*000e*/ 	.short	(.L_3 - .L_2)
	.align		4
.L_2:
        /*0010*/ 	.word	index@(gluon_wgmma)
        /*0014*/ 	.word	0x00000270


	//----- nvinfo : EIATTR_MIN_STACK_SIZE
	.align		4
.L_3:
        /*0018*/ 	.byte	0x04, 0x12
        /*001a*/ 	.short	(.L_5 - .L_4)
	.align		4
.L_4:
        /*001c*/ 	.word	index@(gluon_wgmma)
        /*0020*/ 	.word	0x00000270
.L_5:


//--------------------- .nv.compat                --------------------------
	.section	.nv.compat,"",@"SHT_CUDA_COMPAT_INFO"
	.align	4
        /*0000*/ 	.byte	0x02, 0x09, 0x01, 0x00, 0x02, 0x02, 0x04, 0x00, 0x02, 0x05, 0x05, 0x00, 0x03, 0x07, 0x01, 0x01
        /*0010*/ 	.byte	0x02, 0x03, 0x03, 0x00, 0x02, 0x06, 0x01, 0x00, 0x04, 0x0b, 0x08, 0x00, 0x00, 0x00, 0x00, 0x00
        /*0020*/ 	.byte	0x00, 0x00, 0x00, 0x00


//--------------------- .nv.info.gluon_wgmma      --------------------------
	.section	.nv.info.gluon_wgmma,"",@"SHT_CUDA_INFO"
	.sectionflags	@""
	.align	4


	//----- nvinfo : EIATTR_CUDA_API_VERSION
	.align		4
        /*0000*/ 	.byte	0x04, 0x37
        /*0002*/ 	.short	(.L_7 - .L_6)
.L_6:
        /*0004*/ 	.word	0x00000082


	//----- nvinfo : EIATTR_KPARAM_INFO
	.align		4
.L_7:
        /*0008*/ 	.byte	0x04, 0x17
        /*000a*/ 	.short	(.L_9 - .L_8)
.L_8:
        /*000c*/ 	.word	0x00000000
        /*0010*/ 	.short	0x000a
        /*0012*/ 	.short	0x0048
        /*0014*/ 	.byte	0x00, 0xf4, 0x21, 0x00


	//----- nvinfo : EIATTR_KPARAM_INFO
	.align		4
.L_9:
        /*0018*/ 	.byte	0x04, 0x17
        /*001a*/ 	.short	(.L_11 - .L_10)
.L_10:
        /*001c*/ 	.word	0x00000000
        /*0020*/ 	.short	0x0009
        /*0022*/ 	.short	0x0040
        /*0024*/ 	.byte	0x00, 0xf4, 0x21, 0x00


	//----- nvinfo : EIATTR_KPARAM_INFO
	.align		4
.L_11:
        /*0028*/ 	.byte	0x04, 0x17
        /*002a*/ 	.short	(.L_13 - .L_12)
.L_12:
        /*002c*/ 	.word	0x00000000
        /*0030*/ 	.short	0x0008
        /*0032*/ 	.short	0x0038
        /*0034*/ 	.byte	0x00, 0xf0, 0x21, 0x00


	//----- nvinfo : EIATTR_KPARAM_INFO
	.align		4
.L_13:
        /*0038*/ 	.byte	0x04, 0x17
        /*003a*/ 	.short	(.L_15 - .L_14)
.L_14:
        /*003c*/ 	.word	0x00000000
        /*0040*/ 	.short	0x0007
        /*0042*/ 	.short	0x0030
        /*0044*/ 	.byte	0x00, 0xf0, 0x21, 0x00


	//----- nvinfo : EIATTR_KPARAM_INFO
	.align		4
.L_15:
        /*0048*/ 	.byte	0x04, 0x17
        /*004a*/ 	.short	(.L_17 - .L_16)
.L_16:
        /*004c*/ 	.word	0x00000000
        /*0050*/ 	.short	0x0006
        /*0052*/ 	.short	0x0028
        /*0054*/ 	.byte	0x00, 0xf0, 0x21, 0x00


	//----- nvinfo : EIATTR_KPARAM_INFO
	.align		4
.L_17:
        /*0058*/ 	.byte	0x04, 0x17
        /*005a*/ 	.short	(.L_19 - .L_18)
.L_18:
        /*005c*/ 	.word	0x00000000
        /*0060*/ 	.short	0x0005
        /*0062*/ 	.short	0x0020
        /*0064*/ 	.byte	0x00, 0xf0, 0x11, 0x00


	//----- nvinfo : EIATTR_KPARAM_INFO
	.align		4
.L_19:
        /*0068*/ 	.byte	0x04, 0x17
        /*006a*/ 	.short	(.L_21 - .L_20)
.L_20:
        /*006c*/ 	.word	0x00000000
        /*0070*/ 	.short	0x0004
        /*0072*/ 	.short	0x001c
        /*0074*/ 	.byte	0x00, 0xf0, 0x11, 0x00


	//----- nvinfo : EIATTR_KPARAM_INFO
	.align		4
.L_21:
        /*0078*/ 	.byte	0x04, 0x17
        /*007a*/ 	.short	(.L_23 - .L_22)
.L_22:
        /*007c*/ 	.word	0x00000000
        /*0080*/ 	.short	0x0003
        /*0082*/ 	.short	0x0018
        /*0084*/ 	.byte	0x00, 0xf0, 0x11, 0x00


	//----- nvinfo : EIATTR_KPARAM_INFO
	.align		4
.L_23:
        /*0088*/ 	.byte	0x04, 0x17
        /*008a*/ 	.short	(.L_25 - .L_24)
.L_24:
        /*008c*/ 	.word	0x00000000
        /*0090*/ 	.short	0x0002
        /*0092*/ 	.short	0x0010
        /*0094*/ 	.byte	0x00, 0xf4, 0x21, 0x00


	//----- nvinfo : EIATTR_KPARAM_INFO
	.align		4
.L_25:
        /*0098*/ 	.byte	0x04, 0x17
        /*009a*/ 	.short	(.L_27 - .L_26)
.L_26:
        /*009c*/ 	.word	0x00000000
        /*00a0*/ 	.short	0x0001
        /*00a2*/ 	.short	0x0008
        /*00a4*/ 	.byte	0x00, 0xf4, 0x21, 0x00


	//----- nvinfo : EIATTR_KPARAM_INFO
	.align		4
.L_27:
        /*00a8*/ 	.byte	0x04, 0x17
        /*00aa*/ 	.short	(.L_29 - .L_28)
.L_28:
        /*00ac*/ 	.word	0x00000000
        /*00b0*/ 	.short	0x0000
        /*00b2*/ 	.short	0x0000
        /*00b4*/ 	.byte	0x00, 0xf4, 0x21, 0x00


	//----- nvinfo : EIATTR_SPARSE_MMA_MASK
	.align		4
.L_29:
        /*00b8*/ 	.byte	0x03, 0x50
        /*00ba*/ 	.short	0x0000


	//----- nvinfo : EIATTR_MAXREG_COUNT
	.align		4
        /*00bc*/ 	.byte	0x03, 0x1b
        /*00be*/ 	.short	0x00ff


	//----- nvinfo : EIATTR_NUM_BARRIERS
	.align		4
        /*00c0*/ 	.byte	0x02, 0x4c
        /*00c2*/ 	.byte	0x01
	.zero		1


	//----- nvinfo : EIATTR_ANNOTATIONS
	.align		4
        /*00c4*/ 	.byte	0x04, 0x55
        /*00c6*/ 	.short	(.L_31 - .L_30)


	//   ....[0]....
.L_30:
        /*00c8*/ 	.word	0x00000001
        /*00cc*/ 	.byte	0x50, 0x11, 0x00, 0x00, 0x01, 0x00, 0x00, 0x00, 0xa0, 0x12, 0x00, 0x00, 0x01, 0x00, 0x00, 0x00
        /* <DEDUP_REMOVED lines=272> */
        /*11dc*/ 	.byte	0xd0, 0x43, 0x00, 0x00, 0x01, 0x00, 0x00, 0x00, 0xe0, 0x43, 0x00, 0x00


	//----- nvinfo : EIATTR_MERCURY_ISA_VERSION
	.align		4
.L_31:
        /*11e8*/ 	.byte	0x03, 0x5f
        /*11ea*/ 	.short	0x0101


	//----- nvinfo : EIATTR_INT_WARP_WIDE_INSTR_OFFSETS
	.align		4
        /*11ec*/ 	.byte	0x04, 0x31
        /*11ee*/ 	.short	(.L_33 - .L_32)


	//   ....[0]....
.L_32:
        /*11f0*/ 	.word	0x000012d0


	//   ....[1]....
        /*11f4*/ 	.word	0x000012f0


	//   ....[2]....
        /*11f8*/ 	.word	0x00001310


	//   ....[3]....
        /*11fc*/ 	.word	0x000013f0


	//   ....[4]....
        /*1200*/ 	.word	0x00002d20


	//   ....[5]....
        /*1204*/ 	.word	0x00002d30


	//   ....[6]....
        /*1208*/ 	.word	0x00002da0


	//   ....[7]....
        /*120c*/ 	.word	0x00002db0


	//   ....[8]....
        /*1210*/ 	.word	0x00004600


	//   ....[9]....
        /*1214*/ 	.word	0x00004620


	//----- nvinfo : EIATTR_COOP_GROUP_MASK_REGIDS
	.align		4
.L_33:
        /*1218*/ 	.byte	0x04, 0x29
        /*121a*/ 	.short	(.L_35 - .L_34)


	//   ....[0]....
.L_34:
        /*121c*/ 	.word	0xffffffff


	//   ....[1]....
        /*1220*/ 	.word	0xffffffff


	//   ....[2]....
        /*1224*/ 	.word	0xffffffff


	//----- nvinfo : EIATTR_COOP_GROUP_INSTR_OFFSETS
	.align		4
.L_35:
        /*1228*/ 	.byte	0x04, 0x28
        /*122a*/ 	.short	(.L_37 - .L_36)


	//   ....[0]....
.L_36:
        /*122c*/ 	.word	0x00000160


	//   ....[1]....
        /*1230*/ 	.word	0x00000730


	//   ....[2]....
        /*1234*/ 	.word	0x00000ce0


	//----- nvinfo : EIATTR_MBARRIER_INSTR_OFFSETS
	.align		4
.L_37:
        /*1238*/ 	.byte	0x04, 0x39
        /*123a*/ 	.short	(.L_39 - .L_38)


	//   ....[0]....
.L_38:
        /*123c*/ 	.word	0x00001c90
        /*1240*/ 	.word	0x000000ff
        /*1244*/ 	.word	0x00018000
        /*1248*/ 	.short	0x0100
        /*124a*/ 	.byte	0x14
	.zero		1


	//   ....[1]....
        /*124c*/ 	.word	0x00001e40
        /*1250*/ 	.word	0x000000ff
        /*1254*/ 	.word	0x00018008
        /*1258*/ 	.short	0x0100
        /*125a*/ 	.byte	0x14
	.zero		1


	//   ....[2]....
        /*125c*/ 	.word	0x00001ff0
        /*1260*/ 	.word	0x000000ff
        /*1264*/ 	.word	0x00018010
        /*1268*/ 	.short	0x0100
        /*126a*/ 	.byte	0x14
	.zero		1


	//   ....[3]....
        /*126c*/ 	.word	0x00002e60
        /*1270*/ 	.word	0x000000ff
        /*1274*/ 	.word	0x00018000
        /*1278*/ 	.short	0x010a
        /*127a*/ 	.byte	0x13
	.zero		1


	//   ....[4]....
        /*127c*/ 	.word	0x00003b30
        /*1280*/ 	.word	0x000000ff
        /*1284*/ 	.word	0x00018000
        /*1288*/ 	.short	0x0108
        /*128a*/ 	.byte	0x14
	.zero		1


	//   ....[5]....
        /*128c*/ 	.word	0x00003ba0
        /*1290*/ 	.word	0x000000ff
        /*1294*/ 	.word	0x00018008
        /*1298*/ 	.short	0x0108
        /*129a*/ 	.byte	0x14
	.zero		1


	//   ....[6]....
        /*129c*/ 	.word	0x00003c10
        /*12a0*/ 	.word	0x000000ff
        /*12a4*/ 	.word	0x00018010
        /*12a8*/ 	.short	0x0108
        /*12aa*/ 	.byte	0x14
	.zero		1


	//   ....[7]....
        /*12ac*/ 	.word	0x00004fe0
        /*12b0*/ 	.word	0x000000ff
        /*12b4*/ 	.word	0x00018000
        /*12b8*/ 	.short	0x010a
        /*12ba*/ 	.byte	0x13
	.zero		1


	//----- nvinfo : EIATTR_NUM_MBARRIERS
	.align		4
.L_39:
        /*12bc*/ 	.byte	0x03, 0x38
        /*12be*/ 	.short	0x0003


	//----- nvinfo : EIATTR_EXIT_INSTR_OFFSETS
	.align		4
        /*12c0*/ 	.byte	0x04, 0x1c
        /*12c2*/ 	.short	(.L_41 - .L_40)


	//   ....[0]....
.L_40:
        /*12c4*/ 	.word	0x00004fd0


	//----- nvinfo : EIATTR_REQNTID
	.align		4
.L_41:
        /*12c8*/ 	.byte	0x04, 0x10
        /*12ca*/ 	.short	(.L_43 - .L_42)
.L_42:
        /*12cc*/ 	.word	0x00000100
        /*12d0*/ 	.word	0x00000001
        /*12d4*/ 	.word	0x00000001


	//----- nvinfo : EIATTR_CRS_STACK_SIZE
	.align		4
.L_43:
        /*12d8*/ 	.byte	0x04, 0x1e
        /*12da*/ 	.short	(.L_45 - .L_44)
.L_44:
        /*12dc*/ 	.word	0x00000000


	//----- nvinfo : EIATTR_CBANK_PARAM_SIZE
	.align		4
.L_45:
        /*12e0*/ 	.byte	0x03, 0x19
        /*12e2*/ 	.short	0x0050


	//----- nvinfo : EIATTR_PARAM_CBANK
	.align		4
        /*12e4*/ 	.byte	0x04, 0x0a
        /*12e6*/ 	.short	(.L_47 - .L_46)
	.align		4
.L_46:
        /*12e8*/ 	.word	index@(.nv.constant0.gluon_wgmma)
        /*12ec*/ 	.short	0x0210
        /*12ee*/ 	.short	0x0050


	//----- nvinfo : EIATTR_SW_WAR
	.align		4
.L_47:
        /*12f0*/ 	.byte	0x04, 0x36
        /*12f2*/ 	.short	(.L_49 - .L_48)
.L_48:
        /*12f4*/ 	.word	0x00000008
.L_49:


//--------------------- .nv.callgraph             --------------------------
	.section	.nv.callgraph,"",@"SHT_CUDA_CALLGRAPH"
	.align	4
	.sectionentsize	8
	.align		4
        /*0000*/ 	.word	0x00000000
	.align		4
        /*0004*/ 	.word	0xffffffff
	.align		4
        /*0008*/ 	.word	0x00000000
	.align		4
        /*000c*/ 	.word	0xfffffffe
	.align		4
        /*0010*/ 	.word	0x00000000
	.align		4
        /*0014*/ 	.word	0xfffffffd
	.align		4
        /*0018*/ 	.word	0x00000000
	.align		4
        /*001c*/ 	.word	0xfffffffc


//--------------------- .text.gluon_wgmma         --------------------------
	.section	.text.gluon_wgmma,"ax",@progbits
	.align	128
        .global         gluon_wgmma
        .type           gluon_wgmma,@function
        .size           gluon_wgmma,(.L_x_52 - gluon_wgmma)
        .other          gluon_wgmma,@"STO_CUDA_ENTRY STV_DEFAULT"
gluon_wgmma:
.text.gluon_wgmma:
[----:B------:R-:W1:Y:S01]  /*0000*/  LDC R1, c[0x0][0x28] ;  /* 0x00000a00ff017b82 */ /* 0x000e620000000800 */
[----:B------:R-:W2:Y:S07]  /*0010*/  S2R R3, SR_TID.X ;  /* 0x0000000000037919 */ /* 0x000eae0000002100 */
[----:B------:R-:W3:Y:S01]  /*0020*/  S2UR UR4, SR_CgaCtaId ;  /* 0x00000000000479c3 */ /* 0x000ee20000008800 */
[----:B------:R-:W-:Y:S01]  /*0030*/  UMOV UR20, 0x400 ;  /* 0x0000040000147882 */ /* 0x000fe20000000000 */
[----:B------:R-:W-:Y:S01]  /*0040*/  ULDC UR6, c[0x0][0xc] ;  /* 0x0000030000067ab9 */ /* 0x000fe20000000800 */
[----:B------:R-:W-:Y:S01]  /*0050*/  ULDC.64 UR26, c[0x0][0x250] ;  /* 0x00009400001a7ab9 */ /* 0x000fe20000000a00 */
[----:B------:R-:W-:Y:S01]  /*0060*/  BSSY B0, `(.L_x_0) ;  /* 0x0000020000007945 */ /* 0x000fe20003800000 */
[----:B-1----:R-:W-:-:S03]  /*0070*/  VIADD R1, R1, 0xfffffd90 ;  /* 0xfffffd9001017836 */ /* 0x002fc60000000000 */
[----:B------:R-:W1:Y:S08]  /*0080*/  LDC R6, c[0x0][0x228] ;  /* 0x00008a00ff067b82 */ /* 0x000e700000000800 */
[----:B------:R-:W4:Y:S08]  /*0090*/  LDC R14, c[0x0][0x230] ;  /* 0x00008c00ff0e7b82 */ /* 0x000f300000000800 */
[----:B------:R-:W-:Y:S01]  /*00a0*/  S2UR UR30, SR_CTAID.Y ;  /* 0x00000000001e79c3 */ /* 0x000fe20000002600 */
[----:B---3--:R-:W-:-:S03]  /*00b0*/  ULEA UR20, UR4, UR20, 0x18 ;  /* 0x0000001404147291 */ /* 0x008fc6000f8ec03f */
[----:B------:R-:W-:Y:S01]  /*00c0*/  ULDC UR4, c[0x0][0x10] ;  /* 0x0000040000047ab9 */ /* 0x000fe20000000800 */
[----:B--2---:R-:W-:-:S03]  /*00d0*/  LOP3.LUT R2, R3, 0xff, RZ, 0xc0, !PT ;  /* 0x000000ff03027812 */ /* 0x004fc600078ec0ff */
[----:B------:R-:W2:Y:S01]  /*00e0*/  S2UR UR5, SR_CTAID.Z ;  /* 0x00000000000579c3 */ /* 0x000ea20000002700 */
[----:B-1----:R-:W-:Y:S01]  /*00f0*/  VIADD R6, R6, 0xffffffff ;  /* 0xffffffff06067836 */ /* 0x002fe20000000000 */
[C---:B------:R-:W-:Y:S02]  /*0100*/  ISETP.GE.U32.AND P0, PT, R2.reuse, 0x20, PT ;  /* 0x000000200200780c */ /* 0x040fe40003f06070 */
[C---:B------:R-:W-:Y:S02]  /*0110*/  ISETP.NE.U32.AND P2, PT, R2.reuse, RZ, PT ;  /* 0x000000ff0200720c */ /* 0x040fe40003f45070 */
[----:B------:R-:W-:Y:S02]  /*0120*/  LEA R12, R2, UR20, 0x2 ;  /* 0x00000014020c7c11 */ /* 0x000fe4000f8e10ff */
[----:B------:R-:W1:Y:S01]  /*0130*/  S2UR UR29, SR_CTAID.X ;  /* 0x00000000001d79c3 */ /* 0x000e620000002500 */
[----:B----4-:R-:W-:-:S06]  /*0140*/  VIADD R13, R14, 0xffffffff ;  /* 0xffffffff0e0d7836 */ /* 0x010fcc0000000000 */
[----:B------:R3:W-:Y:S01]  /*0150*/  @!P0 STS [R12], RZ ;  /* 0x000000ff0c008388 */ /* 0x0007e20000000800 */
[----:B------:R-:W-:-:S03]  /*0160*/  NOP ;  /* 0x0000000000007918 */ /* 0x000fc60000000000 */
[----:B------:R3:W-:Y:S01]  /*0170*/  @!P2 STS [UR20+0x24], R6 ;  /* 0x00002406ff00a988 */ /* 0x0007e20008000814 */
[----:B--2---:R-:W-:-:S03]  /*0180*/  UIMAD UR4, UR5, UR4, UR30 ;  /* 0x00000004050472a4 */ /* 0x004fc6000f8e021e */
[----:B------:R3:W-:Y:S01]  /*0190*/  @!P2 STS [UR20+0x20], R13 ;  /* 0x0000200dff00a988 */ /* 0x0007e20008000814 */
[----:B-1----:R-:W-:-:S04]  /*01a0*/  UIMAD UR4, UR4, UR6, UR29 ;  /* 0x00000006040472a4 */ /* 0x002fc8000f8e021d */
[----:B------:R-:W-:-:S03]  /*01b0*/  UIMAD UR5, UR4, 0x180, URZ ;  /* 0x00000180040578a4 */ /* 0x000fc6000f8e023f */
[----:B------:R-:W-:Y:S01]  /*01c0*/  UMOV UR4, URZ ;  /* 0x0000003f00047c82 */ /* 0x000fe20008000000 */
[----:B------:R-:W-:-:S04]  /*01d0*/  UIADD3 UR22, UP0, UR5, UR26, URZ ;  /* 0x0000001a05167290 */ /* 0x000fc8000ff1e03f */
[----:B------:R-:W-:Y:S01]  /*01e0*/  ULEA.HI.X.SX32 UR23, UR5, UR27, 0x1, UP0 ;  /* 0x0000001b05177291 */ /* 0x000fe200080f0e3f */
[----:B---3--:R-:W-:Y:S11]  /*01f0*/  @P2 BRA `(.L_x_1) ;  /* 0x0000000000182947 */ /* 0x008ff60003800000 */
[----:B------:R-:W1:Y:S01]  /*0200*/  LDS R0, [UR20+0x8] ;  /* 0x00000814ff007984 */ /* 0x000e620008000800 */
[----:B------:R-:W2:Y:S01]  /*0210*/  LDC.64 R8, c[0x0][0x210] ;  /* 0x00008400ff087b82 */ /* 0x000ea20000000a00 */
[----:B------:R-:W-:Y:S02]  /*0220*/  IMAD.MOV.U32 R5, RZ, RZ, 0x70 ;  /* 0x00000070ff057424 */ /* 0x000fe400078e00ff */
[----:B--2---:R2:W-:Y:S03]  /*0230*/  STS.64 [UR20], R8 ;  /* 0x00000008ff007988 */ /* 0x0045e60008000a14 */
[----:B-1----:R-:W-:-:S05]  /*0240*/  LOP3.LUT R0, R0, 0x10, R5, 0xd8, !PT ;  /* 0x0000001000007812 */ /* 0x002fca00078ed805 */
[----:B------:R2:W-:Y:S02]  /*0250*/  STS [UR20+0x8], R0 ;  /* 0x00000800ff007988 */ /* 0x0005e40008000814 */
.L_x_1:
[----:B------:R-:W-:Y:S05]  /*0260*/  BSYNC B0 ;  /* 0x0000000000007941 */ /* 0x000fea0003800000 */
.L_x_0:
[----:B------:R-:W-:Y:S04]  /*0270*/  BSSY B0, `(.L_x_2) ;  /* 0x000000a000007945 */ /* 0x000fe80003800000 */
[----:B------:R-:W-:Y:S05]  /*0280*/  @P2 BRA `(.L_x_3) ;  /* 0x0000000000202947 */ /* 0x000fea0003800000 */
[----:B--2---:R-:W1:Y:S01]  /*0290*/  LDS R0, [UR20+0x34] ;  /* 0x00003414ff007984 */ /* 0x004e620008000800 */
[----:B------:R-:W-:Y:S02]  /*02a0*/  IMAD.MOV.U32 R5, RZ, RZ, 0x1f000000 ;  /* 0x1f000000ff057424 */ /* 0x000fe400078e00ff */
[----:B------:R-:W-:Y:S01]  /*02b0*/  @!P2 IMAD.MOV.U32 R4, RZ, RZ, 0xff ;  /* 0x000000ffff04a424 */ /* 0x000fe200078e00ff */
[----:B------:R-:W2:Y:S02]  /*02c0*/  @!P2 LDS R7, [UR20+0x38] ;  /* 0x00003814ff07a984 */ /* 0x000ea40008000800 */
[----:B-1----:R-:W-:Y:S02]  /*02d0*/  LOP3.LUT R0, R0, 0xff000000, R5, 0xb8, !PT ;  /* 0xff00000000007812 */ /* 0x002fe400078eb805 */
[----:B--2---:R-:W-:-:S03]  /*02e0*/  @!P2 LOP3.LUT R4, R7, 0xff, R4, 0xb8, !PT ;  /* 0x000000ff0704a812 */ /* 0x004fc600078eb804 */
[----:B------:R1:W-:Y:S04]  /*02f0*/  STS [UR20+0x34], R0 ;  /* 0x00003400ff007988 */ /* 0x0003e80008000814 */
[----:B------:R1:W-:Y:S02]  /*0300*/  @!P2 STS [UR20+0x38], R4 ;  /* 0x00003804ff00a988 */ /* 0x0003e40008000814 */
.L_x_3:
[----:B------:R-:W-:Y:S05]  /*0310*/  BSYNC B0 ;  /* 0x0000000000007941 */ /* 0x000fea0003800000 */
.L_x_2:
[----:B------:R-:W-:Y:S04]  /*0320*/  BSSY B0, `(.L_x_4) ;  /* 0x000000e000007945 */ /* 0x000fe80003800000 */
[----:B------:R-:W-:Y:S05]  /*0330*/  @P2 BRA `(.L_x_5) ;  /* 0x0000000000302947 */ /* 0x000fea0003800000 */
[----:B-1----:R-:W1:Y:S01]  /*0340*/  LDS R4, [UR20+0x34] ;  /* 0x00003414ff047984 */ /* 0x002e620008000800 */
[----:B------:R-:W3:Y:S03]  /*0350*/  LDC.64 R10, c[0x0][0x238] ;  /* 0x00008e00ff0a7b82 */ /* 0x000ee60000000a00 */
[----:B--2---:R-:W2:Y:S01]  /*0360*/  LDS R0, [UR20+0x1c] ;  /* 0x00001c14ff007984 */ /* 0x004ea20008000800 */
[C---:B---3--:R-:W-:Y:S01]  /*0370*/  SHF.L.U64.HI R8, R10.reuse, 0x1, R11 ;  /* 0x000000010a087819 */ /* 0x048fe2000001020b */
[----:B------:R-:W-:-:S03]  /*0380*/  IMAD.SHL.U32 R5, R10, 0x2, RZ ;  /* 0x000000020a057824 */ /* 0x000fc600078e00ff */
[--C-:B------:R-:W-:Y:S02]  /*0390*/  SHF.R.U32.HI R7, RZ, 0x4, R8.reuse ;  /* 0x00000004ff077819 */ /* 0x100fe40000011608 */
[----:B------:R-:W-:-:S05]  /*03a0*/  SHF.R.U64 R5, R5, 0x4, R8 ;  /* 0x0000000405057819 */ /* 0x000fca0000001208 */
[----:B------:R3:W-:Y:S01]  /*03b0*/  STS [UR20+0xc], R5 ;  /* 0x00000c05ff007988 */ /* 0x0007e20008000814 */
[----:B-1----:R-:W-:Y:S02]  /*03c0*/  LOP3.LUT R4, R4, 0x7, RZ, 0xb8, !PT ;  /* 0x0000000704047812 */ /* 0x002fe400078eb8ff */
[----:B--2---:R-:W-:-:S03]  /*03d0*/  LOP3.LUT R0, R0, 0xf, R7, 0xb8, !PT ;  /* 0x0000000f00007812 */ /* 0x004fc600078eb807 */
[----:B------:R3:W-:Y:S04]  /*03e0*/  STS [UR20+0x34], R4 ;  /* 0x00003404ff007988 */ /* 0x0007e80008000814 */
[----:B------:R3:W-:Y:S02]  /*03f0*/  STS [UR20+0x1c], R0 ;  /* 0x00001c00ff007988 */ /* 0x0007e40008000814 */
.L_x_5:
[----:B------:R-:W-:Y:S05]  /*0400*/  BSYNC B0 ;  /* 0x0000000000007941 */ /* 0x000fea0003800000 */
.L_x_4:
[----:B------:R-:W-:Y:S04]  /*0410*/  BSSY B1, `(.L_x_6) ;  /* 0x000001a000017945 */ /* 0x000fe80003800000 */
[----:B------:R-:W-:Y:S04]  /*0420*/  BSSY B0, `(.L_x_7) ;  /* 0x0000015000007945 */ /* 0x000fe80003800000 */
[----:B------:R-:W-:Y:S05]  /*0430*/  @P2 BRA `(.L_x_8) ;  /* 0x0000000000202947 */ /* 0x000fea0003800000 */
[----:B-123--:R-:W1:Y:S02]  /*0440*/  LDS R0, [UR20+0x34] ;  /* 0x00003414ff007984 */ /* 0x00ee640008000800 */
[----:B-1----:R-:W-:-:S05]  /*0450*/  LOP3.LUT R0, R0, 0x38, RZ, 0xb8, !PT ;  /* 0x0000003800007812 */ /* 0x002fca00078eb8ff */
[----:B------:R1:W-:Y:S01]  /*0460*/  STS [UR20+0x34], R0 ;  /* 0x00003400ff007988 */ /* 0x0003e20008000814 */
[----:B------:R-:W-:Y:S05]  /*0470*/  @P2 BRA `(.L_x_9) ;  /* 0x0000000000202947 */ /* 0x000fea0003800000 */
[----:B-1----:R-:W1:Y:S01]  /*0480*/  LDS R0, [UR20+0x8] ;  /* 0x00000814ff007984 */ /* 0x002e620008000800 */
[----:B------:R-:W-:-:S05]  /*0490*/  IMAD.MOV.U32 R5, RZ, RZ, 0x780 ;  /* 0x00000780ff057424 */ /* 0x000fca00078e00ff */
[----:B-1----:R-:W-:-:S05]  /*04a0*/  LOP3.LUT R0, R0, 0x300, R5, 0xd8, !PT ;  /* 0x0000030000007812 */ /* 0x002fca00078ed805 */
[----:B------:R4:W-:Y:S02]  /*04b0*/  STS [UR20+0x8], R0 ;  /* 0x00000800ff007988 */ /* 0x0009e40008000814 */
.L_x_8:
[----:B------:R-:W-:Y:S05]  /*04c0*/  @P2 BRA `(.L_x_10) ;  /* 0x0000000000282947 */ /* 0x000fea0003800000 */
[----:B-1234-:R-:W1:Y:S02]  /*04d0*/  LDS R0, [UR20+0x8] ;  /* 0x00000814ff007984 */ /* 0x01ee640008000800 */
[----:B-1----:R-:W-:-:S05]  /*04e0*/  LOP3.LUT R0, R0, 0x1800, RZ, 0xb8, !PT ;  /* 0x0000180000007812 */ /* 0x002fca00078eb8ff */
[----:B------:R2:W-:Y:S02]  /*04f0*/  STS [UR20+0x8], R0 ;  /* 0x00000800ff007988 */ /* 0x0005e40008000814 */
.L_x_9:
[----:B------:R-:W-:Y:S05]  /*0500*/  @P2 BREAK B0 ;  /* 0x0000000000002942 */ /* 0x000fea0003800000 */
[----:B------:R-:W-:Y:S05]  /*0510*/  @P2 BRA `(.L_x_11) ;  /* 0x0000000000242947 */ /* 0x000fea0003800000 */
[----:B------:R-:W3:Y:S01]  /*0520*/  LDS R5, [UR20+0x8] ;  /* 0x00000814ff057984 */ /* 0x000ee20008000800 */
[----:B-12---:R-:W-:-:S05]  /*0530*/  IMAD.MOV.U32 R0, RZ, RZ, 0x6000 ;  /* 0x00006000ff007424 */ /* 0x006fca00078e00ff */
[----:B---3--:R-:W-:-:S04]  /*0540*/  LOP3.LUT R0, R5, 0x4000, R0, 0xd8, !PT ;  /* 0x0000400005007812 */ /* 0x008fc800078ed800 */
[----:B------:R-:W-:-:S05]  /*0550*/  LOP3.LUT R0, R0, 0x400000, RZ, 0xb8, !PT ;  /* 0x0040000000007812 */ /* 0x000fca00078eb8ff */
[----:B------:R1:W-:Y:S02]  /*0560*/  STS [UR20+0x8], R0 ;  /* 0x00000800ff007988 */ /* 0x0003e40008000814 */
.L_x_10:
[----:B------:R-:W-:Y:S05]  /*0570*/  BSYNC B0 ;  /* 0x0000000000007941 */ /* 0x000fea0003800000 */
.L_x_7:
[----:B-1234-:R-:W1:Y:S02]  /*0580*/  @!P2 LDS R0, [UR20+0x8] ;  /* 0x00000814ff00a984 */ /* 0x01ee640008000800 */
[----:B-1----:R-:W-:-:S05]  /*0590*/  @!P2 LOP3.LUT R0, R0, 0x8000, RZ, 0xb8, !PT ;  /* 0x000080000000a812 */ /* 0x002fca00078eb8ff */
[----:B------:R3:W-:Y:S02]  /*05a0*/  @!P2 STS [UR20+0x8], R0 ;  /* 0x00000800ff00a988 */ /* 0x0007e40008000814 */
.L_x_11:
[----:B------:R-:W-:Y:S05]  /*05b0*/  BSYNC B1 ;  /* 0x0000000000017941 */ /* 0x000fea0003800000 */
.L_x_6:
[----:B------:R-:W-:Y:S05]  /*05c0*/  WARPSYNC.ALL ;  /* 0x0000000000007948 */ /* 0x000fea0003800000 */
[----:B------:R-:W4:Y:S02]  /*05d0*/  LDC R7, c[0x0][0x22c] ;  /* 0x00008b00ff077b82 */ /* 0x000f240000000800 */
[----:B----4-:R-:W-:Y:S01]  /*05e0*/  VIADD R7, R7, 0xffffffff ;  /* 0xffffffff07077836 */ /* 0x010fe20000000000 */
[----:B------:R-:W-:Y:S06]  /*05f0*/  @P0 BRA `(.L_x_12) ;  /* 0x0000000000280947 */ /* 0x000fec0003800000 */
[----:B-123--:R-:W1:Y:S01]  /*0600*/  S2R R0, SR_LANEID ;  /* 0x0000000000007919 */ /* 0x00ee620000000000 */
[----:B------:R-:W-:Y:S05]  /*0610*/  WARPSYNC.ALL ;  /* 0x0000000000007948 */ /* 0x000fea0003800000 */
[----:B-1----:R-:W-:-:S05]  /*0620*/  IMAD.SHL.U32 R0, R0, 0x4, RZ ;  /* 0x0000000400007824 */ /* 0x002fca00078e00ff */
[----:B------:R-:W1:Y:S01]  /*0630*/  LDS R9, [R0+UR20] ;  /* 0x0000001400097984 */ /* 0x000e620008000800 */
[----:B------:R-:W-:-:S05]  /*0640*/  IADD3 R4, P1, R0, UR22, RZ ;  /* 0x0000001600047c10 */ /* 0x000fca000ff3e0ff */
[----:B------:R-:W-:-:S05]  /*0650*/  IMAD.X R5, RZ, RZ, UR23, P1 ;  /* 0x00000017ff057e24 */ /* 0x000fca00088e06ff */
[----:B-1----:R4:W5:Y:S01]  /*0660*/  ATOMG.E.EXCH.STRONG.GPU PT, RZ, [R4], R9 ;  /* 0x0000000904ff73a8 */ /* 0x00296200041ee100 */
[----:B------:R-:W-:-:S04]  /*0670*/  DEPBAR {5,4,3,2,1,0} ;  /* 0x0000003f0000791a */ /* 0x000fc80000000000 */
[----:B------:R4:W-:Y:S01]  /*0680*/  UTMACCTL.IV [UR22] ;  /* 0x00000000160079b9 */ /* 0x0009e20008000000 */
[----:B------:R-:W-:Y:S01]  /*0690*/  NOP ;  /* 0x0000000000007918 */ /* 0x000fe20000000000 */
.L_x_12:
[----:B------:R-:W-:Y:S05]  /*06a0*/  @P0 BRA `(.L_x_13) ;  /* 0x00000000000c0947 */ /* 0x000fea0003800000 */
[----:B------:R0:W-:Y:S01]  /*06b0*/  UTMACMDFLUSH ;  /* 0x00000000000079b7 */ /* 0x0001e20000000000 */
[----:B------:R-:W-:Y:S05]  /*06c0*/  @P0 BRA `(.L_x_13) ;  /* 0x0000000000040947 */ /* 0x000fea0003800000 */
[----:B------:R-:W-:-:S04]  /*06d0*/  DEPBAR.LE SB0, 0x0 ;  /* 0x000080000000791a */ /* 0x000fc80000000000 */
.L_x_13:
[----:B------:R-:W-:Y:S05]  /*06e0*/  WARPSYNC.ALL ;  /* 0x0000000000007948 */ /* 0x000fea0003800000 */
[----:B-----5:R-:W-:Y:S06]  /*06f0*/  BAR.SYNC.DEFER_BLOCKING 0x0 ;  /* 0x0000000000007b1d */ /* 0x020fec0000010000 */
[----:B------:R-:W-:Y:S02]  /*0700*/  BSSY B1, `(.L_x_14) ;  /* 0x000000b000017945 */ /* 0x000fe40003800000 */
[----:B------:R-:W-:Y:S06]  /*0710*/  BAR.SYNC.DEFER_BLOCKING 0x0 ;  /* 0x0000000000007b1d */ /* 0x000fec0000010000 */
[----:B------:R1:W-:Y:S01]  /*0720*/  @!P0 STS [R12], RZ ;  /* 0x000000ff0c008388 */ /* 0x0003e20000000800 */
[----:B------:R-:W-:Y:S01]  /*0730*/  NOP ;  /* 0x0000000000007918 */ /* 0x000fe20000000000 */
[----:B------:R-:W-:Y:S05]  /*0740*/  @P2 BRA `(.L_x_15) ;  /* 0x0000000000182947 */ /* 0x000fea0003800000 */
[----:B-123--:R-:W1:Y:S01]  /*0750*/  LDS R0, [UR20+0x8] ;  /* 0x00000814ff007984 */ /* 0x00ee620008000800 */
[----:B----4-:R-:W2:Y:S01]  /*0760*/  LDC.64 R8, c[0x0][0x218] ;  /* 0x00008600ff087b82 */ /* 0x010ea20000000a00 */
[----:B------:R-:W-:Y:S02]  /*0770*/  IMAD.MOV.U32 R5, RZ, RZ, 0x70 ;  /* 0x00000070ff057424 */ /* 0x000fe400078e00ff */
[----:B--2---:R2:W-:Y:S03]  /*0780*/  STS.64 [UR20], R8 ;  /* 0x00000008ff007988 */ /* 0x0045e60008000a14 */
[----:B-1----:R-:W-:-:S05]  /*0790*/  LOP3.LUT R0, R0, 0x10, R5, 0xd8, !PT ;  /* 0x0000001000007812 */ /* 0x002fca00078ed805 */
[----:B------:R2:W-:Y:S02]  /*07a0*/  STS [UR20+0x8], R0 ;  /* 0x00000800ff007988 */ /* 0x0005e40008000814 */
.L_x_15:
[----:B----4-:R-:W-:Y:S05]  /*07b0*/  BSYNC B1 ;  /* 0x0000000000017941 */ /* 0x010fea0003800000 */
.L_x_14:
[----:B------:R-:W-:Y:S04]  /*07c0*/  BSSY B1, `(.L_x_16) ;  /* 0x000000a000017945 */ /* 0x000fe80003800000 */
[----:B------:R-:W-:Y:S05]  /*07d0*/  @P2 BRA `(.L_x_17) ;  /* 0x0000000000202947 */ /* 0x000fea0003800000 */
[----:B-123--:R-:W1:Y:S01]  /*07e0*/  LDS R0, [UR20+0x34] ;  /* 0x00003414ff007984 */ /* 0x00ee620008000800 */
[----:B------:R-:W-:Y:S02]  /*07f0*/  IMAD.MOV.U32 R5, RZ, RZ, 0x3f000000 ;  /* 0x3f000000ff057424 */ /* 0x000fe400078e00ff */
[----:B------:R-:W-:Y:S01]  /*0800*/  @!P2 IMAD.MOV.U32 R4, RZ, RZ, 0x1f ;  /* 0x0000001fff04a424 */ /* 0x000fe200078e00ff */
[----:B------:R-:W2:Y:S02]  /*0810*/  @!P2 LDS R9, [UR20+0x38] ;  /* 0x00003814ff09a984 */ /* 0x000ea40008000800 */
[----:B-1----:R-:W-:Y:S02]  /*0820*/  LOP3.LUT R0, R0, 0xff000000, R5, 0xb8, !PT ;  /* 0xff00000000007812 */ /* 0x002fe400078eb805 */
[----:B--2---:R-:W-:-:S03]  /*0830*/  @!P2 LOP3.LUT R4, R9, 0xff, R4, 0xb8, !PT ;  /* 0x000000ff0904a812 */ /* 0x004fc600078eb804 */
[----:B------:R4:W-:Y:S04]  /*0840*/  STS [UR20+0x34], R0 ;  /* 0x00003400ff007988 */ /* 0x0009e80008000814 */
[----:B------:R4:W-:Y:S02]  /*0850*/  @!P2 STS [UR20+0x38], R4 ;  /* 0x00003804ff00a988 */ /* 0x0009e40008000814 */
.L_x_17:
[----:B------:R-:W-:Y:S05]  /*0860*/  BSYNC B1 ;  /* 0x0000000000017941 */ /* 0x000fea0003800000 */
.L_x_16:
[----:B------:R-:W-:Y:S04]  /*0870*/  BSSY B1, `(.L_x_18) ;  /* 0x0000004000017945 */ /* 0x000fe80003800000 */
[----:B------:R-:W-:Y:S05]  /*0880*/  @P2 BRA `(.L_x_19) ;  /* 0x0000000000082947 */ /* 0x000fea0003800000 */
[----:B------:R1:W-:Y:S04]  /*0890*/  STS [UR20+0x24], R13 ;  /* 0x0000240dff007988 */ /* 0x0003e80008000814 */
[----:B------:R1:W-:Y:S02]  /*08a0*/  STS [UR20+0x20], R7 ;  /* 0x00002007ff007988 */ /* 0x0003e40008000814 */
.L_x_19:
[----:B------:R-:W-:Y:S05]  /*08b0*/  BSYNC B1 ;  /* 0x0000000000017941 */ /* 0x000fea0003800000 */
.L_x_18:
[----:B------:R-:W-:Y:S04]  /*08c0*/  BSSY B1, `(.L_x_20) ;  /* 0x000000e000017945 */ /* 0x000fe80003800000 */
[----:B------:R-:W-:Y:S05]  /*08d0*/  @P2 BRA `(.L_x_21) ;  /* 0x0000000000302947 */ /* 0x000fea0003800000 */
[----:B----4-:R-:W4:Y:S01]  /*08e0*/  LDS R4, [UR20+0x34] ;  /* 0x00003414ff047984 */ /* 0x010f220008000800 */
[----:B------:R-:W5:Y:S03]  /*08f0*/  LDC.64 R10, c[0x0][0x240] ;  /* 0x00009000ff0a7b82 */ /* 0x000f660000000a00 */
[----:B-123--:R-:W1:Y:S01]  /*0900*/  LDS R0, [UR20+0x1c] ;  /* 0x00001c14ff007984 */ /* 0x00ee620008000800 */
[C---:B-----5:R-:W-:Y:S01]  /*0910*/  SHF.L.U64.HI R8, R10.reuse, 0x1, R11 ;  /* 0x000000010a087819 */ /* 0x060fe2000001020b */
[----:B------:R-:W-:-:S03]  /*0920*/  IMAD.SHL.U32 R5, R10, 0x2, RZ ;  /* 0x000000020a057824 */ /* 0x000fc600078e00ff */
[--C-:B------:R-:W-:Y:S02]  /*0930*/  SHF.R.U32.HI R9, RZ, 0x4, R8.reuse ;  /* 0x00000004ff097819 */ /* 0x100fe40000011608 */
[----:B------:R-:W-:-:S05]  /*0940*/  SHF.R.U64 R5, R5, 0x4, R8 ;  /* 0x0000000405057819 */ /* 0x000fca0000001208 */
[----:B------:R2:W-:Y:S01]  /*0950*/  STS [UR20+0xc], R5 ;  /* 0x00000c05ff007988 */ /* 0x0005e20008000814 */
[----:B----4-:R-:W-:Y:S02]  /*0960*/  LOP3.LUT R4, R4, 0x7, RZ, 0xb8, !PT ;  /* 0x0000000704047812 */ /* 0x010fe400078eb8ff */
[----:B-1----:R-:W-:-:S03]  /*0970*/  LOP3.LUT R0, R0, 0xf, R9, 0xb8, !PT ;  /* 0x0000000f00007812 */ /* 0x002fc600078eb809 */
[----:B------:R2:W-:Y:S04]  /*0980*/  STS [UR20+0x34], R4 ;  /* 0x00003404ff007988 */ /* 0x0005e80008000814 */
[----:B------:R2:W-:Y:S02]  /*0990*/  STS [UR20+0x1c], R0 ;  /* 0x00001c00ff007988 */ /* 0x0005e40008000814 */
.L_x_21:
[----:B------:R-:W-:Y:S05]  /*09a0*/  BSYNC B1 ;  /* 0x0000000000017941 */ /* 0x000fea0003800000 */
.L_x_20:
[----:B------:R-:W-:Y:S04]  /*09b0*/  BSSY B2, `(.L_x_22) ;  /* 0x000001a000027945 */ /* 0x000fe80003800000 */
[----:B------:R-:W-:Y:S04]  /*09c0*/  BSSY B1, `(.L_x_23) ;  /* 0x0000015000017945 */ /* 0x000fe80003800000 */
[----:B------:R-:W-:Y:S05]  /*09d0*/  @P2 BRA `(.L_x_24) ;  /* 0x0000000000202947 */ /* 0x000fea0003800000 */
[----:B-1234-:R-:W1:Y:S02]  /*09e0*/  LDS R0, [UR20+0x34] ;  /* 0x00003414ff007984 */ /* 0x01ee640008000800 */
[----:B-1----:R-:W-:-:S05]  /*09f0*/  LOP3.LUT R0, R0, 0x38, RZ, 0xb8, !PT ;  /* 0x0000003800007812 */ /* 0x002fca00078eb8ff */
[----:B------:R1:W-:Y:S01]  /*0a00*/  STS [UR20+0x34], R0 ;  /* 0x00003400ff007988 */ /* 0x0003e20008000814 */
[----:B------:R-:W-:Y:S05]  /*0a10*/  @P2 BRA `(.L_x_25) ;  /* 0x0000000000202947 */ /* 0x000fea0003800000 */
[----:B-1----:R-:W1:Y:S01]  /*0a20*/  LDS R0, [UR20+0x8] ;  /* 0x00000814ff007984 */ /* 0x002e620008000800 */
[----:B------:R-:W-:-:S05]  /*0a30*/  IMAD.MOV.U32 R5, RZ, RZ, 0x780 ;  /* 0x00000780ff057424 */ /* 0x000fca00078e00ff */
[----:B-1----:R-:W-:-:S05]  /*0a40*/  LOP3.LUT R0, R0, 0x300, R5, 0xd8, !PT ;  /* 0x0000030000007812 */ /* 0x002fca00078ed805 */
[----:B------:R1:W-:Y:S02]  /*0a50*/  STS [UR20+0x8], R0 ;  /* 0x00000800ff007988 */ /* 0x0003e40008000814 */
.L_x_24:
[----:B------:R-:W-:Y:S05]  /*0a60*/  @P2 BRA `(.L_x_26) ;  /* 0x0000000000282947 */ /* 0x000fea0003800000 */
[----:B-1234-:R-:W1:Y:S02]  /*0a70*/  LDS R0, [UR20+0x8] ;  /* 0x00000814ff007984 */ /* 0x01ee640008000800 */
[----:B-1----:R-:W-:-:S05]  /*0a80*/  LOP3.LUT R0, R0, 0x1800, RZ, 0xb8, !PT ;  /* 0x0000180000007812 */ /* 0x002fca00078eb8ff */
[----:B------:R2:W-:Y:S02]  /*0a90*/  STS [UR20+0x8], R0 ;  /* 0x00000800ff007988 */ /* 0x0005e40008000814 */
.L_x_25:
[----:B------:R-:W-:Y:S05]  /*0aa0*/  @P2 BREAK B1 ;  /* 0x0000000000012942 */ /* 0x000fea0003800000 */
[----:B------:R-:W-:Y:S05]  /*0ab0*/  @P2 BRA `(.L_x_27) ;  /* 0x0000000000242947 */ /* 0x000fea0003800000 */
[----:B-12---:R-:W1:Y:S01]  /*0ac0*/  LDS R0, [UR20+0x8] ;  /* 0x00000814ff007984 */ /* 0x006e620008000800 */
[----:B------:R-:W-:-:S05]  /*0ad0*/  IMAD.MOV.U32 R5, RZ, RZ, 0x6000 ;  /* 0x00006000ff057424 */ /* 0x000fca00078e00ff */
[----:B-1----:R-:W-:-:S04]  /*0ae0*/  LOP3.LUT R0, R0, 0x6000, R5, 0xd8, !PT ;  /* 0x0000600000007812 */ /* 0x002fc800078ed805 */
[----:B------:R-:W-:-:S05]  /*0af0*/  LOP3.LUT R0, R0, 0x400000, RZ, 0xb8, !PT ;  /* 0x0040000000007812 */ /* 0x000fca00078eb8ff */
[----:B------:R1:W-:Y:S02]  /*0b00*/  STS [UR20+0x8], R0 ;  /* 0x00000800ff007988 */ /* 0x0003e40008000814 */
.L_x_26:
[----:B------:R-:W-:Y:S05]  /*0b10*/  BSYNC B1 ;  /* 0x0000000000017941 */ /* 0x000fea0003800000 */
.L_x_23:
[----:B-1234-:R-:W1:Y:S02]  /*0b20*/  @!P2 LDS R0, [UR20+0x8] ;  /* 0x00000814ff00a984 */ /* 0x01ee640008000800 */
[----:B-1----:R-:W-:-:S05]  /*0b30*/  @!P2 LOP3.LUT R0, R0, 0x8000, RZ, 0xb8, !PT ;  /* 0x000080000000a812 */ /* 0x002fca00078eb8ff */
[----:B------:R3:W-:Y:S02]  /*0b40*/  @!P2 STS [UR20+0x8], R0 ;  /* 0x00000800ff00a988 */ /* 0x0007e40008000814 */
.L_x_27:
[----:B------:R-:W-:Y:S05]  /*0b50*/  BSYNC B2 ;  /* 0x0000000000027941 */ /* 0x000fea0003800000 */
.L_x_22:
[----:B------:R-:W-:Y:S05]  /*0b60*/  WARPSYNC.ALL ;  /* 0x0000000000007948 */ /* 0x000fea0003800000 */
[----:B------:R-:W-:-:S04]  /*0b70*/  UIADD3 UR25, UR5, 0x80, URZ ;  /* 0x0000008005197890 */ /* 0x000fc8000fffe03f */
[----:B------:R-:W-:-:S04]  /*0b80*/  UIADD3 UR24, UP0, UR25, UR26, URZ ;  /* 0x0000001a19187290 */ /* 0x000fc8000ff1e03f */
[----:B------:R-:W-:Y:S01]  /*0b90*/  ULEA.HI.X.SX32 UR25, UR25, UR27, 0x1, UP0 ;  /* 0x0000001b19197291 */ /* 0x000fe200080f0e3f */
[----:B------:R-:W-:Y:S11]  /*0ba0*/  @P0 BRA `(.L_x_28) ;  /* 0x0000000000280947 */ /* 0x000ff60003800000 */
        /* <DEDUP_REMOVED lines=10> */
.L_x_28:
[----:B------:R-:W-:Y:S05]  /*0c50*/  @P0 BRA `(.L_x_29) ;  /* 0x00000000000c0947 */ /* 0x000fea0003800000 */
[----:B------:R0:W-:Y:S01]  /*0c60*/  UTMACMDFLUSH ;  /* 0x00000000000079b7 */ /* 0x0001e20000000000 */
[----:B------:R-:W-:Y:S05]  /*0c70*/  @P0 BRA `(.L_x_29) ;  /* 0x0000000000040947 */ /* 0x000fea0003800000 */
[----:B------:R-:W-:-:S04]  /*0c80*/  DEPBAR.LE SB0, 0x0 ;  /* 0x000080000000791a */ /* 0x000fc80000000000 */
.L_x_29:
        /* <DEDUP_REMOVED lines=13> */
.L_x_31:
[----:B----4-:R-:W-:Y:S05]  /*0d60*/  BSYNC B2 ;  /* 0x0000000000027941 */ /* 0x010fea0003800000 */
.L_x_30:
[----:B------:R-:W-:Y:S04]  /*0d70*/  BSSY B3, `(.L_x_32) ;  /* 0x0000011000037945 */ /* 0x000fe80003800000 */
[----:B------:R-:W-:Y:S04]  /*0d80*/  BSSY B2, `(.L_x_33) ;  /* 0x000000e000027945 */ /* 0x000fe80003800000 */
[----:B------:R-:W-:Y:S05]  /*0d90*/  @P2 BRA `(.L_x_34) ;  /* 0x0000000000242947 */ /* 0x000fea0003800000 */
[----:B-123--:R-:W1:Y:S01]  /*0da0*/  LDS R0, [UR20+0x34] ;  /* 0x00003414ff007984 */ /* 0x00ee620008000800 */
[----:B------:R-:W-:-:S05]  /*0db0*/  IMAD.MOV.U32 R5, RZ, RZ, 0x3f000000 ;  /* 0x3f000000ff057424 */ /* 0x000fca00078e00ff */
[----:B-1----:R-:W-:-:S05]  /*0dc0*/  LOP3.LUT R0, R0, 0xff000000, R5, 0xb8, !PT ;  /* 0xff00000000007812 */ /* 0x002fca00078eb805 */
[----:B------:R1:W-:Y:S01]  /*0dd0*/  STS [UR20+0x34], R0 ;  /* 0x00003400ff007988 */ /* 0x0003e20008000814 */
[----:B------:R-:W-:Y:S05]  /*0de0*/  @P2 BRA `(.L_x_35) ;  /* 0x00000000001c2947 */ /* 0x000fea0003800000 */
[----:B-1----:R-:W1:Y:S01]  /*0df0*/  LDS R0, [UR20+0x38] ;  /* 0x00003814ff007984 */ /* 0x002e620008000800 */
[----:B------:R-:W-:-:S05]  /*0e00*/  IMAD.MOV.U32 R5, RZ, RZ, 0xff ;  /* 0x000000ffff057424 */ /* 0x000fca00078e00ff */
[----:B-1----:R-:W-:-:S05]  /*0e10*/  LOP3.LUT R0, R0, 0xff, R5, 0xb8, !PT ;  /* 0x000000ff00007812 */ /* 0x002fca00078eb805 */
[----:B------:R4:W-:Y:S02]  /*0e20*/  STS [UR20+0x38], R0 ;  /* 0x00003800ff007988 */ /* 0x0009e40008000814 */
.L_x_34:
[----:B------:R-:W-:Y:S05]  /*0e30*/  @P2 BREAK B2 ;  /* 0x0000000000022942 */ /* 0x000fea0003800000 */
[----:B------:R-:W-:Y:S05]  /*0e40*/  @P2 BRA `(.L_x_36) ;  /* 0x00000000000c2947 */ /* 0x000fea0003800000 */
[----:B------:R1:W-:Y:S02]  /*0e50*/  STS [UR20+0x20], R7 ;  /* 0x00002007ff007988 */ /* 0x0003e40008000814 */
.L_x_35:
[----:B------:R-:W-:Y:S05]  /*0e60*/  BSYNC B2 ;  /* 0x0000000000027941 */ /* 0x000fea0003800000 */
.L_x_33:
[----:B------:R1:W-:Y:S02]  /*0e70*/  @!P2 STS [UR20+0x24], R6 ;  /* 0x00002406ff00a988 */ /* 0x0003e40008000814 */
.L_x_36:
[----:B------:R-:W-:Y:S05]  /*0e80*/  BSYNC B3 ;  /* 0x0000000000037941 */ /* 0x000fea0003800000 */
.L_x_32:
[----:B------:R-:W-:Y:S05]  /*0e90*/  WARPSYNC.ALL ;  /* 0x0000000000007948 */ /* 0x000fea0003800000 */
[----:B------:R-:W-:Y:S04]  /*0ea0*/  BSSY B3, `(.L_x_37) ;  /* 0x000000e000037945 */ /* 0x000fe80003800000 */
[----:B------:R-:W-:Y:S05]  /*0eb0*/  @P2 BRA `(.L_x_38) ;  /* 0x0000000000302947 */ /* 0x000fea0003800000 */
[----:B------:R-:W5:Y:S01]  /*0ec0*/  LDS R4, [UR20+0x34] ;  /* 0x00003414ff047984 */ /* 0x000f620008000800 */
[----:B--2---:R-:W2:Y:S03]  /*0ed0*/  LDC.64 R8, c[0x0][0x248] ;  /* 0x00009200ff087b82 */ /* 0x004ea60000000a00 */
[----:B-1-34-:R-:W1:Y:S01]  /*0ee0*/  LDS R0, [UR20+0x1c] ;  /* 0x00001c14ff007984 */ /* 0x01ae620008000800 */
[C---:B--2---:R-:W-:Y:S01]  /*0ef0*/  SHF.L.U64.HI R6, R8.reuse, 0x1, R9 ;  /* 0x0000000108067819 */ /* 0x044fe20000010209 */
[----:B------:R-:W-:-:S03]  /*0f00*/  IMAD.SHL.U32 R5, R8, 0x2, RZ ;  /* 0x0000000208057824 */ /* 0x000fc600078e00ff */
[--C-:B------:R-:W-:Y:S02]  /*0f10*/  SHF.R.U32.HI R7, RZ, 0x4, R6.reuse ;  /* 0x00000004ff077819 */ /* 0x100fe40000011606 */
[----:B------:R-:W-:-:S05]  /*0f20*/  SHF.R.U64 R5, R5, 0x4, R6 ;  /* 0x0000000405057819 */ /* 0x000fca0000001206 */
[----:B------:R2:W-:Y:S01]  /*0f30*/  STS [UR20+0xc], R5 ;  /* 0x00000c05ff007988 */ /* 0x0005e20008000814 */
[----:B-----5:R-:W-:Y:S02]  /*0f40*/  LOP3.LUT R4, R4, 0x7, RZ, 0xb8, !PT ;  /* 0x0000000704047812 */ /* 0x020fe400078eb8ff */
[----:B-1----:R-:W-:-:S03]  /*0f50*/  LOP3.LUT R0, R0, 0xf, R7, 0xb8, !PT ;  /* 0x0000000f00007812 */ /* 0x002fc600078eb807 */
[----:B------:R2:W-:Y:S04]  /*0f60*/  STS [UR20+0x34], R4 ;  /* 0x00003404ff007988 */ /* 0x0005e80008000814 */
[----:B------:R2:W-:Y:S02]  /*0f70*/  STS [UR20+0x1c], R0 ;  /* 0x00001c00ff007988 */ /* 0x0005e40008000814 */
.L_x_38:
[----:B------:R-:W-:Y:S05]  /*0f80*/  BSYNC B3 ;  /* 0x0000000000037941 */ /* 0x000fea0003800000 */
.L_x_37:
        /* <DEDUP_REMOVED lines=11> */
.L_x_41:
[----:B------:R-:W-:Y:S05]  /*1040*/  @P2 BRA `(.L_x_43) ;  /* 0x0000000000282947 */ /* 0x000fea0003800000 */
[----:B-1234-:R-:W1:Y:S02]  /*1050*/  LDS R0, [UR20+0x8] ;  /* 0x00000814ff007984 */ /* 0x01ee640008000800 */
[----:B-1----:R-:W-:-:S05]  /*1060*/  LOP3.LUT R0, R0, 0x1800, RZ, 0xb8, !PT ;  /* 0x0000180000007812 */ /* 0x002fca00078eb8ff */
[----:B------:R2:W-:Y:S02]  /*1070*/  STS [UR20+0x8], R0 ;  /* 0x00000800ff007988 */ /* 0x0005e40008000814 */
.L_x_42:
[----:B------:R-:W-:Y:S05]  /*1080*/  @P2 BREAK B4 ;  /* 0x0000000000042942 */ /* 0x000fea0003800000 */
[----:B------:R-:W-:Y:S05]  /*1090*/  @P2 BRA `(.L_x_44) ;  /* 0x0000000000242947 */ /* 0x000fea0003800000 */
[----:B-12---:R-:W1:Y:S01]  /*10a0*/  LDS R0, [UR20+0x8] ;  /* 0x00000814ff007984 */ /* 0x006e620008000800 */
[----:B------:R-:W-:-:S05]  /*10b0*/  IMAD.MOV.U32 R5, RZ, RZ, 0x6000 ;  /* 0x00006000ff057424 */ /* 0x000fca00078e00ff */
[----:B-1----:R-:W-:-:S04]  /*10c0*/  LOP3.LUT R0, R0, 0x6000, R5, 0xd8, !PT ;  /* 0x0000600000007812 */ /* 0x002fc800078ed805 */
[----:B------:R-:W-:-:S05]  /*10d0*/  LOP3.LUT R0, R0, 0x400000, RZ, 0xb8, !PT ;  /* 0x0040000000007812 */ /* 0x000fca00078eb8ff */
[----:B------:R1:W-:Y:S02]  /*10e0*/  STS [UR20+0x8], R0 ;  /* 0x00000800ff007988 */ /* 0x0003e40008000814 */
.L_x_43:
[----:B------:R-:W-:Y:S05]  /*10f0*/  BSYNC B4 ;  /* 0x0000000000047941 */ /* 0x000fea0003800000 */
.L_x_40:
[----:B-1234-:R-:W1:Y:S02]  /*1100*/  @!P2 LDS R0, [UR20+0x8] ;  /* 0x00000814ff00a984 */ /* 0x01ee640008000800 */
[----:B-1----:R-:W-:-:S05]  /*1110*/  @!P2 LOP3.LUT R0, R0, 0x8000, RZ, 0xb8, !PT ;  /* 0x000080000000a812 */ /* 0x002fca00078eb8ff */
[----:B------:R3:W-:Y:S02]  /*1120*/  @!P2 STS [UR20+0x8], R0 ;  /* 0x00000800ff00a988 */ /* 0x0007e40008000814 */
.L_x_44:
[----:B------:R-:W-:Y:S05]  /*1130*/  BSYNC B3 ;  /* 0x0000000000037941 */ /* 0x000fea0003800000 */
.L_x_39:
[----:B------:R-:W-:Y:S05]  /*1140*/  WARPSYNC.ALL ;  /* 0x0000000000007948 */ /* 0x000fea0003800000 */
[----:B------:R4:W-:Y:S01]  /*1150*/  STL [R1], RZ ;  /* 0x000000ff01007387 */ /* 0x0009e20000100800 */
[----:B------:R-:W-:Y:S01]  /*1160*/  UIADD3 UR5, UR5, 0x100, URZ ;  /* 0x0000010005057890 */ /* 0x000fe2000fffe03f */
[----:B------:R-:W-:Y:S02]  /*1170*/  ISETP.GE.AND P1, PT, R14, 0x1, PT ;  /* 0x000000010e00780c */ /* 0x000fe40003f26270 */
[----:B------:R-:W-:Y:S01]  /*1180*/  SHF.R.U32.HI R6, RZ, 0x5, R3 ;  /* 0x00000005ff067819 */ /* 0x000fe20000011603 */
[----:B------:R-:W-:-:S04]  /*1190*/  UIADD3 UR26, UP0, UR5, UR26, URZ ;  /* 0x0000001a051a7290 */ /* 0x000fc8000ff1e03f */
[----:B------:R-:W-:Y:S01]  /*11a0*/  ULEA.HI.X.SX32 UR27, UR5, UR27, 0x1, UP0 ;  /* 0x0000001b051b7291 */ /* 0x000fe200080f0e3f */
[----:B----4-:R-:W-:Y:S11]  /*11b0*/  @P0 BRA `(.L_x_45) ;  /* 0x0000000000280947 */ /* 0x010ff60003800000 */
        /* <DEDUP_REMOVED lines=10> */
.L_x_45:
[----:B------:R-:W-:Y:S05]  /*1260*/  @P0 BRA `(.L_x_46) ;  /* 0x00000000000c0947 */ /* 0x000fea0003800000 */
[----:B------:R0:W-:Y:S01]  /*1270*/  UTMACMDFLUSH ;  /* 0x00000000000079b7 */ /* 0x0001e20000000000 */
[----:B------:R-:W-:Y:S05]  /*1280*/  @P0 BRA `(.L_x_46) ;  /* 0x0000000000040947 */ /* 0x000fea0003800000 */
[----:B------:R-:W-:-:S04]  /*1290*/  DEPBAR.LE SB0, 0x0 ;  /* 0x000080000000791a */ /* 0x000fc80000000000 */
.L_x_46:
[----:B------:R1:W-:Y:S01]  /*12a0*/  STL [R1+0x4], RZ ;  /* 0x000004ff01007387 */ /* 0x0003e20000100800 */
[----:B------:R-:W-:Y:S05]  /*12b0*/  WARPSYNC.ALL ;  /* 0x0000000000007948 */ /* 0x000fea0003800000 */
[----:B------:R1:W-:Y:S01]  /*12c0*/  STL [R1+0x8], RZ ;  /* 0x000008ff01007387 */ /* 0x0003e20000100800 */
[----:B-----5:R-:W-:Y:S01]  /*12d0*/  VOTEU.ALL UP0, P2 ;  /* 0x00000000003f7886 */ /* 0x020fe20001000000 */
[----:B------:R-:W-:Y:S01]  /*12e0*/  UMOV UR6, 0x1 ;  /* 0x0000000100067882 */ /* 0x000fe20000000000 */
[----:B------:R-:W-:Y:S01]  /*12f0*/  VOTEU.ALL UP1, P2 ;  /* 0x00000000003f7886 */ /* 0x000fe20001020000 */
[----:B------:R1:W-:Y:S01]  /*1300*/  STL [R1+0xc], RZ ;  /* 0x00000cff01007387 */ /* 0x0003e20000100800 */
[----:B------:R-:W-:Y:S01]  /*1310*/  VOTEU.ALL UP2, P2 ;  /* 0x00000000003f7886 */ /* 0x000fe20001040000 */
[----:B------:R-:W-:-:S04]  /*1320*/  @!UP0 UIADD3 UR8, -UR6, 0x100000, URZ ;  /* 0x0010000006088890 */ /* 0x000fc8000fffe13f */
[----:B------:R-:W-:Y:S02]  /*1330*/  @!UP0 USHF.L.U32 UR9, UR8, 0xb, URZ ;  /* 0x0000000b08098899 */ /* 0x000fe4000800063f */
[----:B------:R-:W-:Y:S01]  /*1340*/  @!UP0 USHF.L.U32 UR8, UR8, 0x1, URZ ;  /* 0x0000000108088899 */ /* 0x000fe2000800063f */
[----:B------:R-:W-:Y:S01]  /*1350*/  R2UR UR28, R6 ;  /* 0x00000000061c72ca */ /* 0x000fe200000e0000 */
[----:B------:R1:W-:Y:S01]  /*1360*/  STL [R1+0x10], RZ ;  /* 0x000010ff01007387 */ /* 0x0003e20000100800 */
[----:B------:R-:W-:-:S04]  /*1370*/  @!UP0 UIADD3 UR12, -UR6, 0x100000, URZ ;  /* 0x00100000060c8890 */ /* 0x000fc8000fffe13f */
[----:B------:R-:W-:Y:S02]  /*1380*/  @!UP0 USHF.L.U32 UR13, UR12, 0xb, URZ ;  /* 0x0000000b0c0d8899 */ /* 0x000fe4000800063f */
[----:B------:R-:W-:Y:S01]  /*1390*/  @!UP0 USHF.L.U32 UR12, UR12, 0x1, URZ ;  /* 0x000000010c0c8899 */ /* 0x000fe2000800063f */
[----:B------:R-:W-:Y:S01]  /*13a0*/  CS2R R24, SRZ ;  /* 0x0000000000187805 */ /* 0x000fe2000001ff00 */
[----:B------:R-:W-:-:S04]  /*13b0*/  @!UP0 UIADD3 UR6, -UR6, 0x100000, URZ ;  /* 0x0010000006068890 */ /* 0x000fc8000fffe13f */
[----:B------:R-:W-:Y:S02]  /*13c0*/  @!UP0 USHF.L.U32 UR7, UR6, 0xb, URZ ;  /* 0x0000000b06078899 */ /* 0x000fe4000800063f */
[----:B------:R-:W-:Y:S01]  /*13d0*/  @!UP0 USHF.L.U32 UR6, UR6, 0x1, URZ ;  /* 0x0000000106068899 */ /* 0x000fe2000800063f */
[----:B------:R1:W-:Y:S01]  /*13e0*/  STL [R1+0x14], RZ ;  /* 0x000014ff01007387 */ /* 0x0003e20000100800 */
[----:B------:R-:W-:Y:S01]  /*13f0*/  VOTEU.ALL UP0, P2 ;  /* 0x00000000003f7886 */ /* 0x000fe20001000000 */
[----:B------:R-:W-:Y:S01]  /*1400*/  USHF.L.U32 UR21, UR30, 0x8, URZ ;  /* 0x000000081e157899 */ /* 0x000fe2000800063f */
[----:B------:R-:W-:Y:S01]  /*1410*/  CS2R R26, SRZ ;  /* 0x00000000001a7805 */ /* 0x000fe2000001ff00 */
[----:B------:R1:W-:Y:S01]  /*1420*/  STL [R1+0x18], RZ ;  /* 0x000018ff01007387 */ /* 0x0003e20000100800 */
[----:B------:R-:W-:Y:S01]  /*1430*/  USHF.L.U32 UR11, UR29, 0x8, URZ ;  /* 0x000000081d0b7899 */ /* 0x000fe2000800063f */
[----:B------:R-:W-:Y:S02]  /*1440*/  CS2R R28, SRZ ;  /* 0x00000000001c7805 */ /* 0x000fe4000001ff00 */
[----:B------:R-:W-:Y:S01]  /*1450*/  CS2R R30, SRZ ;  /* 0x00000000001e7805 */ /* 0x000fe2000001ff00 */
[----:B------:R1:W-:Y:S01]  /*1460*/  STL [R1+0x1c], RZ ;  /* 0x00001cff01007387 */ /* 0x0003e20000100800 */
[----:B------:R-:W-:-:S02]  /*1470*/  CS2R R32, SRZ ;  /* 0x0000000000207805 */ /* 0x000fc4000001ff00 */
[----:B------:R-:W-:Y:S02]  /*1480*/  CS2R R34, SRZ ;  /* 0x0000000000227805 */ /* 0x000fe4000001ff00 */
[----:B------:R-:W-:Y:S01]  /*1490*/  CS2R R36, SRZ ;  /* 0x0000000000247805 */ /* 0x000fe2000001ff00 */
[----:B------:R1:W-:Y:S01]  /*14a0*/  STL [R1+0x20], RZ ;  /* 0x000020ff01007387 */ /* 0x0003e20000100800 */
[----:B------:R-:W-:Y:S02]  /*14b0*/  CS2R R38, SRZ ;  /* 0x0000000000267805 */ /* 0x000fe4000001ff00 */
        /* <DEDUP_REMOVED lines=74> */
[----:B------:R1:W-:Y:S04]  /*1960*/  STL [R1+0x6c], RZ ;  /* 0x00006cff01007387 */ /* 0x0003e80000100800 */
        /* <DEDUP_REMOVED lines=42> */
[----:B------:R1:W-:Y:S01]  /*1c10*/  STL [R1+0x118], RZ ;  /* 0x000118ff01007387 */ /* 0x0003e20000100800 */
[----:B------:R-:W-:Y:S06]  /*1c20*/  BAR.SYNC.DEFER_BLOCKING 0x0 ;  /* 0x0000000000007b1d */ /* 0x000fec0000010000 */
[----:B------:R1:W-:Y:S04]  /*1c30*/  STL [R1+0x11c], RZ ;  /* 0x00011cff01007387 */ /* 0x0003e80000100800 */
[----:B------:R1:W-:Y:S04]  /*1c40*/  STL [R1+0x120], RZ ;  /* 0x000120ff01007387 */ /* 0x0003e80000100800 */
[----:B------:R1:W-:Y:S04]  /*1c50*/  STL [R1+0x124], RZ ;  /* 0x000124ff01007387 */ /* 0x0003e80000100800 */
[----:B------:R1:W-:Y:S04]  /*1c60*/  STL [R1+0x128], RZ ;  /* 0x000128ff01007387 */ /* 0x0003e80000100800 */
[----:B------:R1:W-:Y:S04]  /*1c70*/  STL [R1+0x12c], RZ ;  /* 0x00012cff01007387 */ /* 0x0003e80000100800 */
[----:B------:R-:W2:Y:S02]  /*1c80*/  FENCE.VIEW.ASYNC.S ;  /* 0x00000000000073c6 */ /* 0x000ea40000000000 */
[----:B--2---:R1:W2:Y:S02]  /*1c90*/  @!UP0 SYNCS.EXCH.64 URZ, [UR20+0x18000], UR8 ;  /* 0x01800008143f85b2 */ /* 0x0042a40008000100 */
        /* <DEDUP_REMOVED lines=20> */
[----:B--2---:R-:W-:Y:S06]  /*1de0*/  BAR.SYNC.DEFER_BLOCKING 0x0 ;  /* 0x0000000000007b1d */ /* 0x004fec0000010000 */
[----:B------:R1:W-:Y:S04]  /*1df0*/  STL [R1+0x180], RZ ;  /* 0x000180ff01007387 */ /* 0x0003e80000100800 */
[----:B------:R1:W-:Y:S04]  /*1e00*/  STL [R1+0x184], RZ ;  /* 0x000184ff01007387 */ /* 0x0003e80000100800 */
[----:B------:R1:W-:Y:S04]  /*1e10*/  STL [R1+0x188], RZ ;  /* 0x000188ff01007387 */ /* 0x0003e80000100800 */
[----:B------:R1:W-:Y:S04]  /*1e20*/  STL [R1+0x18c], RZ ;  /* 0x00018cff01007387 */ /* 0x0003e80000100800 */
[----:B------:R1:W-:Y:S01]  /*1e30*/  STL [R1+0x190], RZ ;  /* 0x000190ff01007387 */ /* 0x0003e20000100800 */
[----:B------:R1:W2:Y:S03]  /*1e40*/  @!UP1 SYNCS.EXCH.64 URZ, [UR20+0x18008], UR12 ;  /* 0x0180080c143f95b2 */ /* 0x0002a60008000100 */
        /* <DEDUP_REMOVED lines=28> */
[----:B------:R1:W-:Y:S01]  /*2010*/  STL [R1+0x1fc], RZ ;  /* 0x0001fcff01007387 */ /* 0x0003e20000100800 */
[----:B------:R-:W-:Y:S05]  /*2020*/  @!P1 BRA `(.L_x_47) ;  /* 0x0000001800a89947 */ /* 0x000fea0003800000 */
[----:B------:R1:W-:Y:S01]  /*2030*/  STL [R1], RZ ;  /* 0x000000ff01007387 */ /* 0x0003e20000100800 */
[----:B------:R-:W-:Y:S02]  /*2040*/  CS2R R24, SRZ ;  /* 0x0000000000187805 */ /* 0x000fe4000001ff00 */
        /* <DEDUP_REMOVED lines=83> */
[----:B------:R-:W-:Y:S01]  /*2580*/  CS2R R150, SRZ ;  /* 0x0000000000967805 */ /* 0x000fe2000001ff00 */
[----:B------:R-:W-:Y:S01]  /*2590*/  UMOV UR5, URZ ;  /* 0x0000003f00057c82 */ /* 0x000fe20008000000 */
[----:B------:R-:W-:Y:S01]  /*25a0*/  UMOV UR10, URZ ;  /* 0x0000003f000a7c82 */ /* 0x000fe20008000000 */
        /* <DEDUP_REMOVED lines=105> */
[----:B------:R1:W-:Y:S02]  /*2c40*/  STL [R1+0x1fc], RZ ;  /* 0x0001fcff01007387 */ /* 0x0003e40000100800 */
.L_x_49:
[----:B--2---:R-:W-:Y:S01]  /*2c50*/  BAR.SYNC.DEFER_BLOCKING 0x0 ;  /* 0x0000000000007b1d */ /* 0x004fe20000010000 */
[----:B------:R-:W-:Y:S01]  /*2c60*/  ULEA UR19, UR5, UR20, 0x3 ;  /* 0x0000001405137291 */ /* 0x000fe2000f8e183f */
[----:B-1-3--:R-:W-:Y:S01]  /*2c70*/  @!P2 IMAD.MOV.U32 R0, RZ, RZ, 0x8000 ;  /* 0x00008000ff00a424 */ /* 0x00afe200078e00ff */
[----:B------:R-:W-:Y:S01]  /*2c80*/  ELECT P0, URZ, PT ;  /* 0x00000000003f782f */ /* 0x000fe20003800000 */
[----:B------:R-:W-:-:S03]  /*2c90*/  ULEA UR8, UR5, UR20, 0xe ;  /* 0x0000001405087291 */ /* 0x000fc6000f8e703f */
[----:B------:R-:W-:Y:S02]  /*2ca0*/  ISETP.LT.U32.AND P0, PT, R2, 0x20, P0 ;  /* 0x000000200200780c */ /* 0x000fe40000701070 */
[----:B------:R-:W-:Y:S01]  /*2cb0*/  ELECT P1, URZ, PT ;  /* 0x00000000003f782f */ /* 0x000fe20003820000 */
[----:B------:R-:W-:-:S03]  /*2cc0*/  ULOP3.LUT UR12, UR28, 0x3, URZ, 0xc0, !UPT ;  /* 0x000000031c0c7892 */ /* 0x000fc6000f8ec03f */
[----:B------:R-:W-:Y:S01]  /*2cd0*/  ISETP.LT.U32.AND P1, PT, R2, 0x80, P1 ;  /* 0x000000800200780c */ /* 0x000fe20000f21070 */
[----:B------:R-:W-:Y:S02]  /*2ce0*/  UIADD3 UR18, UR8, 0xc000, URZ ;  /* 0x0000c00008127890 */ /* 0x000fe4000fffe03f */
[----:B------:R-:W-:Y:S02]  /*2cf0*/  ULEA UR14, UR12, UR21, 0x6 ;  /* 0x000000150c0e7291 */ /* 0x000fe4000f8e303f */
[----:B------:R-:W-:Y:S01]  /*2d00*/  ULEA UR12, UR12, UR18, 0xc ;  /* 0x000000120c0c7291 */ /* 0x000fe2000f8e603f */
[----:B------:R-:W-:Y:S01]  /*2d10*/  UMOV UR15, UR10 ;  /* 0x0000000a000f7c82 */ /* 0x000fe20008000000 */
[----:B------:R-:W-:Y:S01]  /*2d20*/  VOTEU.ANY UP0, P0 ;  /* 0x00000000003f7886 */ /* 0x000fe20000000100 */
[----:B------:R-:W-:Y:S01]  /*2d30*/  VOTEU.ANY UP2, P0 ;  /* 0x00000000003f7886 */ /* 0x000fe20000040100 */
[----:B------:R1:W-:Y:S01]  /*2d40*/  @!P2 SYNCS.ARRIVE.TRANS64 RZ, [UR19+0x18000], R0 ;  /* 0x01800000ffffa9a7 */ /* 0x0003e20008000013 */
[----:B------:R2:W-:Y:S06]  /*2d50*/  MEMBAR.ALL.CTA ;  /* 0x0000000000007992 */ /* 0x0005ec0000008000 */
[----:B--2---:R-:W2:Y:S01]  /*2d60*/  FENCE.VIEW.ASYNC.S ;  /* 0x00000000000073c6 */ /* 0x004ea20000000000 */
[----:B------:R-:W-:Y:S01]  /*2d70*/  @UP0 UIADD3 UR9, UR19, 0x18000, URZ ;  /* 0x0001800013090890 */ /* 0x000fe2000fffe03f */
[----:B------:R-:W-:Y:S01]  /*2d80*/  @UP0 UMOV UR6, UR22 ;  /* 0x0000001600060c82 */ /* 0x000fe20008000000 */
[----:B------:R-:W-:Y:S01]  /*2d90*/  @UP0 UMOV UR7, UR23 ;  /* 0x0000001700070c82 */ /* 0x000fe20008000000 */
[----:B--2---:R-:W-:Y:S01]  /*2da0*/  VOTEU.ANY UP1, P1 ;  /* 0x00000000003f7886 */ /* 0x004fe20000820100 */
[----:B------:R-:W-:Y:S01]  /*2db0*/  VOTEU.ANY UP3, P1 ;  /* 0x00000000003f7886 */ /* 0x000fe20000860100 */
[----:B-1----:R-:W-:-:S03]  /*2dc0*/  IMAD.U32 R0, RZ, RZ, UR4 ;  /* 0x00000004ff007e24 */ /* 0x002fc6000f8e00ff */
[----:B------:R-:W-:Y:S01]  /*2dd0*/  @UP1 UIADD3 UR13, UR19, 0x18000, URZ ;  /* 0x00018000130d1890 */ /* 0x000fe2000fffe03f */
[----:B------:R-:W-:Y:S01]  /*2de0*/  @UP1 UMOV UR16, UR24 ;  /* 0x0000001800101c82 */ /* 0x000fe20008000000 */
[----:B------:R-:W-:Y:S01]  /*2df0*/  @UP1 UMOV UR17, UR25 ;  /* 0x0000001900111c82 */ /* 0x000fe20008000000 */
[----:B------:R-:W-:Y:S01]  /*2e00*/  SHF.L.U32 R0, R0, 0x1f, RZ ;  /* 0x0000001f00007819 */ /* 0x000fe200000006ff */
[----:B------:R-:W-:Y:S06]  /*2e10*/  BAR.SYNC.DEFER_BLOCKING 0x0 ;  /* 0x0000000000007b1d */ /* 0x000fec0000010000 */
[----:B------:R1:W-:Y:S02]  /*2e20*/  @UP2 UTMALDG.2D [UR8], [UR6] ;  /* 0x00000008060025b4 */ /* 0x0003e40008008000 */
[----:B------:R-:W-:Y:S06]  /*2e30*/  BAR.SYNC.DEFER_BLOCKING 0x0 ;  /* 0x0000000000007b1d */ /* 0x000fec0000010000 */
[----:B------:R1:W-:Y:S02]  /*2e40*/  @UP3 UTMALDG.2D [UR12], [UR16] ;  /* 0x0000000c100035b4 */ /* 0x0003e40008008000 */
[----:B------:R-:W-:Y:S06]  /*2e50*/  BAR.SYNC.DEFER_BLOCKING 0x0 ;  /* 0x0000000000007b1d */ /* 0x000fec0000010000 */
[----:B------:R-:W2:Y:S02]  /*2e60*/  SYNCS.PHASECHK.TRANS64.TRYWAIT P0, [UR19+0x18000], R0 ;  /* 0x01800000ff0075a7 */ /* 0x000ea40008000153 */
[----:B-12---:R-:W-:Y:S05]  /*2e70*/  @!P0 BRA `(.L_x_48) ;  /* 0x0000002000588947 */ /* 0x006fea0003800000 */
.L_x_50:
[----:B------:R-:W-:Y:S01]  /*2e80*/  STL.64 [R1+0x268], R150 ;  /* 0x0002689601007387 */ /* 0x000fe20000100a00 */
[----:B------:R-:W-:Y:S01]  /*2e90*/  USHF.L.U32 UR6, UR28, 0x6, URZ ;  /* 0x000000061c067899 */ /* 0x000fe2000800063f */
[----:B------:R-:W1:Y:S02]  /*2ea0*/  LDC R0, c[0x0][0x230] ;  /* 0x00008c00ff007b82 */ /* 0x000e640000000800 */
[----:B------:R-:W-:Y:S04]  /*2eb0*/  STL.64 [R1+0x260], R148 ;  /* 0x0002609401007387 */ /* 0x000fe80000100a00 */
        /* <DEDUP_REMOVED lines=11> */
[----:B------:R2:W-:Y:S04]  /*2f70*/  STL.64 [R1+0x200], R124 ;  /* 0x0002007c01007387 */ /* 0x0005e80000100a00 */
[----:B--2---:R-:W2:Y:S04]  /*2f80*/  LDL.LU.64 R124, [R1] ;  /* 0x00000000017c7983 */ /* 0x004ea80000300a00 */
[----:B------:R-:W2:Y:S04]  /*2f90*/  LDL.LU.64 R126, [R1+0x8] ;  /* 0x00000800017e7983 */ /* 0x000ea80000300a00 */
        /* <DEDUP_REMOVED lines=61> */
[----:B------:R-:W2:Y:S01]  /*3370*/  LDL.LU.64 R250, [R1+0x1f8] ;  /* 0x0001f80001fa7983 */ /* 0x000ea20000300a00 */
[----:B------:R-:W-:-:S02]  /*3380*/  ULOP3.LUT UR6, UR6, 0x100, URZ, 0xc0, !UPT ;  /* 0x0000010006067892 */ /* 0x000fc4000f8ec03f */
[----:B------:R-:W-:Y:S02]  /*3390*/  USHF.R.U32.HI UR7, URZ, 0x4, UR18 ;  /* 0x000000043f077899 */ /* 0x000fe40008011612 */
[----:B------:R-:W-:Y:S02]  /*33a0*/  ULEA.HI UR8, UR8, UR6, URZ, 0x1c ;  /* 0x0000000608087291 */ /* 0x000fe4000f8fe03f */
[----:B------:R-:W-:Y:S02]  /*33b0*/  USGXT.U32 UR6, UR7, 0xe ;  /* 0x0000000e0706789a */ /* 0x000fe40008000000 */
[----:B------:R-:W-:Y:S02]  /*33c0*/  ULOP3.LUT UR12, UR8, 0x3fff, URZ, 0xc0, !UPT ;  /* 0x00003fff080c7892 */ /* 0x000fe4000f8ec03f */
[----:B------:R-:W-:Y:S01]  /*33d0*/  ULOP3.LUT UR14, UR6, 0x1000000, URZ, 0xfc, !UPT ;  /* 0x01000000060e7892 */ /* 0x000fe2000f8efc3f */
[----:B------:R-:W-:Y:S01]  /*33e0*/  UMOV UR13, 0x80000020 ;  /* 0x80000020000d7882 */ /* 0x000fe20000000000 */
[----:B------:R-:W-:Y:S01]  /*33f0*/  UMOV UR15, 0x40000040 ;  /* 0x40000040000f7882 */ /* 0x000fe20000000000 */
[----:B------:R-:W-:Y:S01]  /*3400*/  UIADD3 UR16, UP0, UR12, 0x2, URZ ;  /* 0x000000020c107890 */ /* 0x000fe2000ff1e03f */
[----:B------:R-:W-:Y:S01]  /*3410*/  UMOV UR8, URZ ;  /* 0x0000003f00087c82 */ /* 0x000fe20008000000 */
[----:B------:R-:W-:Y:S01]  /*3420*/  UMOV UR18, 0x1000080 ;  /* 0x0100008000127882 */ /* 0x000fe20000000000 */
[----:B------:R-:W-:Y:S01]  /*3430*/  UMOV UR19, 0x40000040 ;  /* 0x4000004000137882 */ /* 0x000fe20000000000 */
[----:B------:R-:W-:Y:S01]  /*3440*/  UMOV UR7, URZ ;  /* 0x0000003f00077c82 */ /* 0x000fe20008000000 */
[----:B------:R-:W-:-:S02]  /*3450*/  UIADD3.X UR17, UR8, -0x7fffffe0, URZ, UP0, !UPT ;  /* 0x8000002008117890 */ /* 0x000fc400087fe43f */
[----:B------:R-:W-:Y:S01]  /*3460*/  UIADD3.64 UR18, UR6, UR18, URZ ;  /* 0x0000001206127297 */ /* 0x000fe2000fffe03f */
[----:B--2---:R-:W-:-:S06]  /*3470*/  WARPGROUP.ARRIVE ;  /* 0x00000000000079c5 */ /* 0x004fcc0000000000 */
[----:B------:R-:W-:Y:S03]  /*3480*/  HGMMA.64x256x16.F32 R124, gdesc[UR12].tnspB, R124, gsb0 ;  /* 0x43e000000c7c79f0 */ /* 0x000fe6000800087c */
[----:B------:R-:W-:Y:S02]  /*3490*/  WARPGROUP.DEPBAR.LE gsb0, 0x0 ;  /* 0x00008000000079c5 */ /* 0x000fe40000010000 */
[----:B------:R-:W-:-:S15]  /*34a0*/  WARPGROUP.ARRIVE ;  /* 0x00000000000079c5 */ /* 0x000fde0000000000 */
[----:B------:R-:W-:-:S08]  /*34b0*/  NOP ;  /* 0x0000000000007918 */ /* 0x000fd00000000000 */
[----:B------:R-:W-:Y:S03]  /*34c0*/  HGMMA.64x256x16.F32 R124, gdesc[UR16].tnspB, R124, gsb0 ;  /* 0x43e00000107c79f0 */ /* 0x000fe6000800087c */
[----:B------:R-:W-:Y:S02]  /*34d0*/  WARPGROUP.DEPBAR.LE gsb0, 0x0 ;  /* 0x00008000000079c5 */ /* 0x000fe40000010000 */
[----:B------:R-:W-:Y:S04]  /*34e0*/  STL.64 [R1], R124 ;  /* 0x0000007c01007387 */ /* 0x000fe80000100a00 */
        /* <DEDUP_REMOVED lines=63> */
[----:B--2---:R-:W2:Y:S04]  /*38e0*/  LDL.LU.64 R150, [R1+0x268] ;  /* 0x0002680001967983 */ /* 0x004ea80000300a00 */
        /* <DEDUP_REMOVED lines=13> */
[----:B------:R-:W-:-:S02]  /*39c0*/  UIADD3.64 UR12, UR16, 0x1fe, URZ ;  /* 0x000001fe100c7897 */ /* 0x000fc4000fffe03f */
[----:B------:R-:W-:Y:S02]  /*39d0*/  UIADD3.64 UR16, UR16, 0x200, URZ ;  /* 0x0000020010107897 */ /* 0x000fe4000fffe03f */
[----:B------:R-:W-:Y:S02]  /*39e0*/  UIADD3 UR10, UR10, 0x20, URZ ;  /* 0x000000200a0a7890 */ /* 0x000fe4000fffe03f */
[----:B------:R-:W-:-:S04]  /*39f0*/  UIADD3 UR5, UR5, 0x1, URZ ;  /* 0x0000000105057890 */ /* 0x000fc8000fffe03f */
[----:B-1----:R-:W-:Y:S01]  /*3a00*/  ISETP.LE.AND P0, PT, R0, UR10, PT ;  /* 0x0000000a00007c0c */ /* 0x002fe2000bf03270 */
[----:B------:R-:W-:-:S04]  /*3a10*/  UISETP.NE.U32.AND UP0, UPT, UR5, 0x3, UPT ;  /* 0x000000030500788c */ /* 0x000fc8000bf05070 */
[----:B------:R-:W-:Y:S02]  /*3a20*/  USEL UR6, URZ, 0x1, UP0 ;  /* 0x000000013f067887 */ /* 0x000fe40008000000 */
[----:B------:R-:W-:Y:S02]  /*3a30*/  USEL UR5, UR5, URZ, UP0 ;  /* 0x0000003f05057287 */ /* 0x000fe40008000000 */
[----:B------:R-:W-:Y:S01]  /*3a40*/  ULOP3.LUT UR4, UR4, UR6, URZ, 0x3c, !UPT ;  /* 0x0000000604047292 */ /* 0x000fe2000f8e3c3f */
[----:B--2---:R-:W-:-:S06]  /*3a50*/  WARPGROUP.ARRIVE ;  /* 0x00000000000079c5 */ /* 0x004fcc0000000000 */
[----:B------:R-:W-:Y:S03]  /*3a60*/  HGMMA.64x256x16.F32 R24, gdesc[UR12].tnspB, R24, gsb0 ;  /* 0x43e000000c1879f0 */ /* 0x000fe60008000818 */
[----:B------:R-:W-:Y:S02]  /*3a70*/  WARPGROUP.DEPBAR.LE gsb0, 0x0 ;  /* 0x00008000000079c5 */ /* 0x000fe40000010000 */
[----:B------:R-:W-:-:S15]  /*3a80*/  WARPGROUP.ARRIVE ;  /* 0x00000000000079c5 */ /* 0x000fde0000000000 */
[----:B------:R-:W-:-:S08]  /*3a90*/  NOP ;  /* 0x0000000000007918 */ /* 0x000fd00000000000 */
[----:B------:R-:W-:Y:S03]  /*3aa0*/  HGMMA.64x256x16.F32 R24, gdesc[UR16].tnspB, R24, gsb0 ;  /* 0x43e00000101879f0 */ /* 0x000fe60008000818 */
[----:B------:R-:W-:Y:S02]  /*3ab0*/  WARPGROUP.DEPBAR.LE gsb0, 0x0 ;  /* 0x00008000000079c5 */ /* 0x000fe40000010000 */
[----:B---3--:R-:W-:Y:S05]  /*3ac0*/  @!P0 BRA `(.L_x_49) ;  /* 0xfffffff000608947 */ /* 0x008fea000383ffff */
.L_x_47:
[----:B------:R5:W-:Y:S04]  /*3ad0*/  STL [R1+0x20c], R148 ;  /* 0x00020c9401007387 */ /* 0x000be80000100800 */
[----:B------:R-:W3:Y:S01]  /*3ae0*/  LDL.LU R8, [R1] ;  /* 0x0000000001087983 */ /* 0x000ee20000300800 */
[----:B--2---:R-:W-:Y:S06]  /*3af0*/  BAR.SYNC.DEFER_BLOCKING 0x0 ;  /* 0x0000000000007b1d */ /* 0x004fec0000010000 */
[----:B-----5:R-:W2:Y:S04]  /*3b00*/  LDL.LU R148, [R1+0x4] ;  /* 0x0000040001947983 */ /* 0x020ea80000300800 */
[----:B------:R5:W-:Y:S04]  /*3b10*/  STL [R1+0x208], R149 ;  /* 0x0002089501007387 */ /* 0x000be80000100800 */
[----:B-----5:R-:W5:Y:S01]  /*3b20*/  LDL.LU R149, [R1+0xc] ;  /* 0x00000c0001957983 */ /* 0x020f620000300800 */
[----:B------:R-:W4:Y:S03]  /*3b30*/  @!P2 SYNCS.CCTL.IV [UR20+0x18000] ;  /* 0x01800000ff00a9b1 */ /* 0x000f260008000014 */
[----:B------:R-:W5:Y:S04]  /*3b40*/  LDL.LU R9, [R1+0x8] ;  /* 0x0000080001097983 */ /* 0x000f680000300800 */
[----:B------:R1:W-:Y:S01]  /*3b50*/  STL [R1+0x204], R150 ;  /* 0x0002049601007387 */ /* 0x0003e20000100800 */
[----:B----4-:R-:W-:Y:S06]  /*3b60*/  BAR.SYNC.DEFER_BLOCKING 0x0 ;  /* 0x0000000000007b1d */ /* 0x010fec0000010000 */
[----:B-1----:R-:W4:Y:S04]  /*3b70*/  LDL.LU R150, [R1+0x14] ;  /* 0x0000140001967983 */ /* 0x002f280000300800 */
[----:B------:R-:W4:Y:S04]  /*3b80*/  LDL.LU R10, [R1+0x10] ;  /* 0x00001000010a7983 */ /* 0x000f280000300800 */
[----:B------:R1:W-:Y:S01]  /*3b90*/  STL [R1+0x200], R151 ;  /* 0x0002009701007387 */ /* 0x0003e20000100800 */
[----:B------:R-:W1:Y:S02]  /*3ba0*/  @!P2 SYNCS.CCTL.IV [UR20+0x18008] ;  /* 0x01800800ff00a9b1 */ /* 0x000e640008000014 */
[----:B-1----:R-:W-:Y:S06]  /*3bb0*/  BAR.SYNC.DEFER_BLOCKING 0x0 ;  /* 0x0000000000007b1d */ /* 0x002fec0000010000 */
[----:B------:R-:W4:Y:S04]  /*3bc0*/  LDL.LU R151, [R1+0x1c] ;  /* 0x00001c0001977983 */ /* 0x000f280000300800 */
[----:B------:R-:W4:Y:S04]  /*3bd0*/  LDL.LU R11, [R1+0x18] ;  /* 0x00001800010b7983 */ /* 0x000f280000300800 */
[----:B------:R-:W4:Y:S04]  /*3be0*/  LDL.LU R3, [R1+0x24] ;  /* 0x0000240001037983 */ /* 0x000f280000300800 */
[----:B------:R-:W4:Y:S04]  /*3bf0*/  LDL.LU R4, [R1+0x20] ;  /* 0x0000200001047983 */ /* 0x000f280000300800 */
[----:B------:R-:W4:Y:S01]  /*3c00*/  LDL.LU R2, [R1+0x2c] ;  /* 0x00002c0001027983 */ /* 0x000f220000300800 */
[----:B------:R-:W1:Y:S03]  /*3c10*/  @!P2 SYNCS.CCTL.IV [UR20+0x18010] ;  /* 0x01801000ff00a9b1 */ /* 0x000e660008000014 */
[----:B------:R-:W4:Y:S04]  /*3c20*/  LDL.LU R5, [R1+0x28] ;  /* 0x0000280001057983 */ /* 0x000f280000300800 */
        /* <DEDUP_REMOVED lines=105> */
[----:B---3--:R-:W3:Y:S04]  /*42c0*/  LDL.LU R0, [R1+0x1d0] ;  /* 0x0001d00001007983 */ /* 0x008ee80000300800 */
[----:B------:R-:W3:Y:S04]  /*42d0*/  LDL.LU R200, [R1+0x1dc] ;  /* 0x0001dc0001c87983 */ /* 0x000ee80000300800 */
[----:B------:R-:W3:Y:S04]  /*42e0*/  LDL.LU R191, [R1+0x1d8] ;  /* 0x0001d80001bf7983 */ /* 0x000ee80000300800 */
[----:B------:R-:W3:Y:S04]  /*42f0*/  LDL.LU R197, [R1+0x1e4] ;  /* 0x0001e40001c57983 */ /* 0x000ee80000300800 */
[----:B------:R-:W3:Y:S04]  /*4300*/  LDL.LU R192, [R1+0x1e0] ;  /* 0x0001e00001c07983 */ /* 0x000ee80000300800 */
[----:B------:R-:W3:Y:S04]  /*4310*/  LDL.LU R199, [R1+0x1ec] ;  /* 0x0001ec0001c77983 */ /* 0x000ee80000300800 */
[----:B------:R-:W3:Y:S01]  /*4320*/  LDL.LU R193, [R1+0x1e8] ;  /* 0x0001e80001c17983 */ /* 0x000ee20000300800 */
[----:B--2---:R-:W-:-:S03]  /*4330*/  F2FP.F16.F32.PACK_AB R8, R148, R8 ;  /* 0x000000089408723e */ /* 0x004fc600000000ff */
[----:B------:R-:W2:Y:S01]  /*4340*/  LDL.LU R198, [R1+0x1f4] ;  /* 0x0001f40001c67983 */ /* 0x000ea20000300800 */
[----:B-----5:R-:W-:-:S03]  /*4350*/  F2FP.F16.F32.PACK_AB R9, R149, R9 ;  /* 0x000000099509723e */ /* 0x020fc600000000ff */
[----:B------:R-:W2:Y:S01]  /*4360*/  LDL.LU R194, [R1+0x1f0] ;  /* 0x0001f00001c27983 */ /* 0x000ea20000300800 */
[----:B----4-:R-:W-:-:S03]  /*4370*/  F2FP.F16.F32.PACK_AB R10, R150, R10 ;  /* 0x0000000a960a723e */ /* 0x010fc600000000ff */
[----:B------:R-:W4:Y:S01]  /*4380*/  LDL.LU R196, [R1+0x1fc] ;  /* 0x0001fc0001c47983 */ /* 0x000f220000300800 */
[----:B------:R-:W-:-:S03]  /*4390*/  F2FP.F16.F32.PACK_AB R11, R151, R11 ;  /* 0x0000000b970b723e */ /* 0x000fc600000000ff */
[----:B------:R-:W4:Y:S04]  /*43a0*/  LDL.LU R195, [R1+0x1f8] ;  /* 0x0001f80001c37983 */ /* 0x000f280000300800 */
[----:B------:R-:W5:Y:S04]  /*43b0*/  LDL.LU R148, [R1+0x20c] ;  /* 0x00020c0001947983 */ /* 0x000f680000300800 */
[----:B------:R-:W5:Y:S04]  /*43c0*/  LDL.LU R149, [R1+0x208] ;  /* 0x0002080001957983 */ /* 0x000f680000300800 */
[----:B------:R-:W5:Y:S04]  /*43d0*/  LDL.LU R150, [R1+0x204] ;  /* 0x0002040001967983 */ /* 0x000f680000300800 */
[----:B------:R-:W5:Y:S01]  /*43e0*/  LDL.LU R151, [R1+0x200] ;  /* 0x0002000001977983 */ /* 0x000f620000300800 */
[----:B------:R-:W-:-:S02]  /*43f0*/  F2FP.F16.F32.PACK_AB R4, R3, R4 ;  /* 0x000000040304723e */ /* 0x000fc400000000ff */
[----:B------:R-:W-:Y:S02]  /*4400*/  ELECT P0, URZ, PT ;  /* 0x00000000003f782f */ /* 0x000fe40003800000 */
[----:B------:R-:W-:Y:S01]  /*4410*/  F2FP.F16.F32.PACK_AB R5, R2, R5 ;  /* 0x000000050205723e */ /* 0x000fe200000000ff */
[----:B------:R-:W1:Y:S01]  /*4420*/  S2R R3, SR_TID.X ;  /* 0x0000000000037919 */ /* 0x000e620000002100 */
[----:B------:R-:W-:Y:S01]  /*4430*/  F2FP.F16.F32.PACK_AB R20, R242, R20 ;  /* 0x00000014f214723e */ /* 0x000fe200000000ff */
[----:B------:R-:W-:Y:S01]  /*4440*/  ULOP3.LUT UR28, UR28, 0x3, URZ, 0xc0, !UPT ;  /* 0x000000031c1c7892 */ /* 0x000fe2000f8ec03f */
[----:B------:R-:W-:Y:S01]  /*4450*/  F2FP.F16.F32.PACK_AB R21, R241, R21 ;  /* 0x00000015f115723e */ /* 0x000fe200000000ff */
[----:B------:R-:W-:Y:S01]  /*4460*/  UMOV UR10, UR11 ;  /* 0x0000000b000a7c82 */ /* 0x000fe20008000000 */
[----:B------:R-:W-:Y:S01]  /*4470*/  F2FP.F16.F32.PACK_AB R22, R240, R22 ;  /* 0x00000016f016723e */ /* 0x000fe200000000ff */
[----:B------:R-:W-:Y:S01]  /*4480*/  ULEA UR8, UR28, UR20, 0xf ;  /* 0x000000141c087291 */ /* 0x000fe2000f8e783f */
[----:B------:R-:W-:Y:S01]  /*4490*/  F2FP.F16.F32.PACK_AB R23, R239, R23 ;  /* 0x00000017ef17723e */ /* 0x000fe200000000ff */
[----:B------:R-:W-:Y:S01]  /*44a0*/  ULEA UR9, UR28, UR21, 0x6 ;  /* 0x000000151c097291 */ /* 0x000fe2000f8e303f */
[----:B------:R-:W-:-:S02]  /*44b0*/  F2FP.F16.F32.PACK_AB R24, R25, R24 ;  /* 0x000000181918723e */ /* 0x000fc400000000ff */
[----:B------:R-:W-:Y:S02]  /*44c0*/  F2FP.F16.F32.PACK_AB R25, R27, R26 ;  /* 0x0000001a1b19723e */ /* 0x000fe400000000ff */
[----:B------:R-:W-:Y:S02]  /*44d0*/  F2FP.F16.F32.PACK_AB R56, R57, R56 ;  /* 0x000000383938723e */ /* 0x000fe400000000ff */
[----:B------:R-:W-:Y:S02]  /*44e0*/  F2FP.F16.F32.PACK_AB R26, R29, R28 ;  /* 0x0000001c1d1a723e */ /* 0x000fe400000000ff */
[----:B------:R-:W-:Y:S02]  /*44f0*/  F2FP.F16.F32.PACK_AB R27, R31, R30 ;  /* 0x0000001e1f1b723e */ /* 0x000fe400000000ff */
[----:B------:R-:W-:Y:S02]  /*4500*/  F2FP.F16.F32.PACK_AB R57, R59, R58 ;  /* 0x0000003a3b39723e */ /* 0x000fe400000000ff */
[----:B------:R-:W-:-:S02]  /*4510*/  F2FP.F16.F32.PACK_AB R88, R89, R88 ;  /* 0x000000585958723e */ /* 0x000fc400000000ff */
[----:B------:R-:W-:Y:S02]  /*4520*/  F2FP.F16.F32.PACK_AB R58, R61, R60 ;  /* 0x0000003c3d3a723e */ /* 0x000fe400000000ff */
[----:B------:R-:W-:Y:S02]  /*4530*/  F2FP.F16.F32.PACK_AB R59, R63, R62 ;  /* 0x0000003e3f3b723e */ /* 0x000fe400000000ff */
[----:B------:R-:W-:Y:S02]  /*4540*/  F2FP.F16.F32.PACK_AB R89, R91, R90 ;  /* 0x0000005a5b59723e */ /* 0x000fe400000000ff */
[----:B------:R-:W-:Y:S02]  /*4550*/  F2FP.F16.F32.PACK_AB R120, R121, R120 ;  /* 0x000000787978723e */ /* 0x000fe400000000ff */
[----:B------:R-:W-:Y:S02]  /*4560*/  F2FP.F16.F32.PACK_AB R90, R93, R92 ;  /* 0x0000005c5d5a723e */ /* 0x000fe400000000ff */
[----:B-1----:R-:W-:-:S02]  /*4570*/  LOP3.LUT R2, R3, 0xff, RZ, 0xc0, !PT ;  /* 0x000000ff03027812 */ /* 0x002fc400078ec0ff */
[----:B------:R-:W-:Y:S02]  /*4580*/  F2FP.F16.F32.PACK_AB R164, R226, R164 ;  /* 0x000000a4e2a4723e */ /* 0x000fe400000000ff */
[----:B------:R-:W-:Y:S02]  /*4590*/  ISETP.LT.U32.AND P0, PT, R2, 0x80, P0 ;  /* 0x000000800200780c */ /* 0x000fe40000701070 */
[----:B------:R-:W-:Y:S02]  /*45a0*/  F2FP.F16.F32.PACK_AB R91, R95, R94 ;  /* 0x0000005e5f5b723e */ /* 0x000fe400000000ff */
[----:B------:R-:W-:Y:S02]  /*45b0*/  F2FP.F16.F32.PACK_AB R165, R225, R165 ;  /* 0x000000a5e1a5723e */ /* 0x000fe400000000ff */
[----:B------:R-:W-:Y:S02]  /*45c0*/  F2FP.F16.F32.PACK_AB R121, R123, R122 ;  /* 0x0000007a7b79723e */ /* 0x000fe400000000ff */
[----:B------:R-:W-:-:S02]  /*45d0*/  F2FP.F16.F32.PACK_AB R122, R125, R124 ;  /* 0x0000007c7d7a723e */ /* 0x000fc400000000ff */
[----:B------:R-:W-:Y:S02]  /*45e0*/  F2FP.F16.F32.PACK_AB R123, R127, R126 ;  /* 0x0000007e7f7b723e */ /* 0x000fe400000000ff */
[----:B------:R-:W-:Y:S01]  /*45f0*/  F2FP.F16.F32.PACK_AB R166, R224, R166 ;  /* 0x000000a6e0a6723e */ /* 0x000fe200000000ff */
[----:B------:R-:W-:Y:S01]  /*4600*/  VOTEU.ANY UP0, P0 ;  /* 0x00000000003f7886 */ /* 0x000fe20000000100 */
[----:B------:R-:W-:Y:S01]  /*4610*/  F2FP.F16.F32.PACK_AB R6, R252, R6 ;  /* 0x00000006fc06723e */ /* 0x000fe200000000ff */
[----:B------:R-:W-:Y:S01]  /*4620*/  VOTEU.ANY UP1, P0 ;  /* 0x00000000003f7886 */ /* 0x000fe20000020100 */
[----:B------:R-:W-:Y:S02]  /*4630*/  F2FP.F16.F32.PACK_AB R7, R251, R7 ;  /* 0x00000007fb07723e */ /* 0x000fe400000000ff */
[----:B------:R-:W-:Y:S01]  /*4640*/  F2FP.F16.F32.PACK_AB R152, R238, R152 ;  /* 0x00000098ee98723e */ /* 0x000fe200000000ff */
[----:B------:R-:W-:Y:S01]  /*4650*/  @UP0 UMOV UR6, UR26 ;  /* 0x0000001a00060c82 */ /* 0x000fe20008000000 */
[----:B------:R-:W-:Y:S01]  /*4660*/  F2FP.F16.F32.PACK_AB R167, R223, R167 ;  /* 0x000000a7dfa7723e */ /* 0x000fe200000000ff */
[----:B------:R-:W-:Y:S01]  /*4670*/  @UP0 UMOV UR7, UR27 ;  /* 0x0000001b00070c82 */ /* 0x000fe20008000000 */
[----:B------:R-:W-:Y:S01]  /*4680*/  BAR.SYNC.DEFER_BLOCKING 0x0 ;  /* 0x0000000000007b1d */ /* 0x000fe20000010000 */
        /* <DEDUP_REMOVED lines=87> */
[----:B---3--:R-:W-:Y:S01]  /*4c00*/  F2FP.F16.F32.PACK_AB R190, R190, R0 ;  /* 0x00000000bebe723e */ /* 0x008fe200000000ff */
[----:B------:R-:W-:-:S05]  /*4c10*/  IMAD.SHL.U32 R0, R3, 0x80, RZ ;  /* 0x0000008003007824 */ /* 0x000fca00078e00ff */
[----:B------:R-:W-:Y:S02]  /*4c20*/  LOP3.LUT R0, R0, 0x780, RZ, 0xc0, !PT ;  /* 0x0000078000007812 */ /* 0x000fe400078ec0ff */
[----:B------:R-:W-:Y:S02]  /*4c30*/  F2FP.F16.F32.PACK_AB R191, R200, R191 ;  /* 0x000000bfc8bf723e */ /* 0x000fe400000000ff */
[----:B------:R-:W-:Y:S01]  /*4c40*/  F2FP.F16.F32.PACK_AB R192, R197, R192 ;  /* 0x000000c0c5c0723e */ /* 0x000fe200000000ff */
[----:B------:R-:W-:-:S05]  /*4c50*/  IMAD.SHL.U32 R197, R3, 0x10, RZ ;  /* 0x0000001003c57824 */ /* 0x000fca00078e00ff */
[----:B------:R-:W-:Y:S02]  /*4c60*/  LOP3.LUT R0, R0, 0x70, R197, 0xf8, !PT ;  /* 0x0000007000007812 */ /* 0x000fe400078ef8c5 */
[----:B------:R-:W-:Y:S02]  /*4c70*/  F2FP.F16.F32.PACK_AB R193, R199, R193 ;  /* 0x000000c1c7c1723e */ /* 0x000fe400000000ff */
[----:B------:R-:W-:Y:S01]  /*4c80*/  LOP3.LUT R0, R0, 0x10, R3, 0x78, !PT ;  /* 0x0000001000007812 */ /* 0x000fe200078e7803 */
[----:B------:R-:W-:-:S05]  /*4c90*/  IMAD.SHL.U32 R3, R3, 0x40, RZ ;  /* 0x0000004003037824 */ /* 0x000fca00078e00ff */
[----:B------:R-:W-:Y:S02]  /*4ca0*/  LOP3.LUT R0, R0, 0x3800, R3, 0xf8, !PT ;  /* 0x0000380000007812 */ /* 0x000fe400078ef803 */
[----:B--2---:R-:W-:Y:S02]  /*4cb0*/  F2FP.F16.F32.PACK_AB R194, R198, R194 ;  /* 0x000000c2c6c2723e */ /* 0x004fe400000000ff */
[C---:B------:R-:W-:Y:S01]  /*4cc0*/  LOP3.LUT R3, R0.reuse, 0x20, RZ, 0x3c, !PT ;  /* 0x0000002000037812 */ /* 0x040fe200078e3cff */
[----:B------:R-:W-:Y:S01]  /*4cd0*/  VIADD R2, R0, UR20 ;  /* 0x0000001400027c36 */ /* 0x000fe20008000000 */
[----:B----4-:R-:W-:-:S03]  /*4ce0*/  F2FP.F16.F32.PACK_AB R195, R196, R195 ;  /* 0x000000c3c4c3723e */ /* 0x010fc600000000ff */
[----:B------:R-:W-:Y:S01]  /*4cf0*/  VIADD R3, R3, UR20 ;  /* 0x0000001403037c36 */ /* 0x000fe20008000000 */
[----:B------:R1:W-:Y:S04]  /*4d00*/  STSM.16.M88.4 [R2], R8 ;  /* 0x0000000802007844 */ /* 0x0003e80000000200 */
[----:B------:R-:W-:Y:S01]  /*4d10*/  STSM.16.M88.4 [R2+0x8000], R20 ;  /* 0x0080001402007844 */ /* 0x000fe20000000200 */
[----:B-----5:R-:W-:-:S03]  /*4d20*/  F2FP.F16.F32.PACK_AB R146, R149, R148 ;  /* 0x000000949592723e */ /* 0x020fc600000000ff */
[----:B------:R-:W-:Y:S04]  /*4d30*/  STSM.16.M88.4 [R2+0x10000], R164 ;  /* 0x010000a402007844 */ /* 0x000fe80000000200 */
[----:B------:R-:W-:Y:S01]  /*4d40*/  STSM.16.M88.4 [R2+0x18000], R180 ;  /* 0x018000b402007844 */ /* 0x000fe20000000200 */
[----:B------:R-:W-:-:S03]  /*4d50*/  F2FP.F16.F32.PACK_AB R147, R151, R150 ;  /* 0x000000969793723e */ /* 0x000fc600000000ff */
[----:B------:R-:W-:Y:S01]  /*4d60*/  STSM.16.M88.4 [R2+0x4000], R24 ;  /* 0x0040001802007844 */ /* 0x000fe20000000200 */
[C---:B-1----:R-:W-:Y:S02]  /*4d70*/  LOP3.LUT R8, R0.reuse, 0x40, RZ, 0x3c, !PT ;  /* 0x0000004000087812 */ /* 0x042fe400078e3cff */
[----:B------:R-:W-:Y:S01]  /*4d80*/  LOP3.LUT R0, R0, 0x60, RZ, 0x3c, !PT ;  /* 0x0000006000007812 */ /* 0x000fe200078e3cff */
[----:B------:R-:W-:Y:S02]  /*4d90*/  STSM.16.M88.4 [R2+0xc000], R56 ;  /* 0x00c0003802007844 */ /* 0x000fe40000000200 */
[----:B------:R-:W-:Y:S02]  /*4da0*/  VIADD R8, R8, UR20 ;  /* 0x0000001408087c36 */ /* 0x000fe40008000000 */
[----:B------:R-:W-:Y:S01]  /*4db0*/  STSM.16.M88.4 [R2+0x14000], R88 ;  /* 0x0140005802007844 */ /* 0x000fe20000000200 */
[----:B------:R-:W-:-:S03]  /*4dc0*/  VIADD R0, R0, UR20 ;  /* 0x0000001400007c36 */ /* 0x000fc60008000000 */
[----:B------:R-:W-:Y:S04]  /*4dd0*/  STSM.16.M88.4 [R2+0x1c000], R120 ;  /* 0x01c0007802007844 */ /* 0x000fe80000000200 */
[----:B------:R-:W-:Y:S04]  /*4de0*/  STSM.16.M88.4 [R3], R4 ;  /* 0x0000000403007844 */ /* 0x000fe80000000200 */
[----:B------:R-:W-:Y:S04]  /*4df0*/  STSM.16.M88.4 [R3+0x8000], R152 ;  /* 0x0080009803007844 */ /* 0x000fe80000000200 */
[----:B------:R-:W-:Y:S04]  /*4e00*/  STSM.16.M88.4 [R3+0x10000], R168 ;  /* 0x010000a803007844 */ /* 0x000fe80000000200 */
[----:B------:R-:W-:Y:S04]  /*4e10*/  STSM.16.M88.4 [R3+0x18000], R184 ;  /* 0x018000b803007844 */ /* 0x000fe80000000200 */
[----:B------:R-:W-:Y:S04]  /*4e20*/  STSM.16.M88.4 [R3+0x4000], R32 ;  /* 0x0040002003007844 */ /* 0x000fe80000000200 */
[----:B------:R-:W-:Y:S04]  /*4e30*/  STSM.16.M88.4 [R3+0xc000], R64 ;  /* 0x00c0004003007844 */ /* 0x000fe80000000200 */
[----:B------:R-:W-:Y:S04]  /*4e40*/  STSM.16.M88.4 [R3+0x14000], R96 ;  /* 0x0140006003007844 */ /* 0x000fe80000000200 */
        /* <DEDUP_REMOVED lines=16> */
[----:B------:R-:W-:Y:S01]  /*4f50*/  STSM.16.M88.4 [R0+0x1c000], R144 ;  /* 0x01c0009000007844 */ /* 0x000fe20000000200 */
[----:B------:R1:W-:Y:S06]  /*4f60*/  MEMBAR.ALL.CTA ;  /* 0x0000000000007992 */ /* 0x0003ec0000008000 */
[----:B-1----:R-:W1:Y:S02]  /*4f70*/  FENCE.VIEW.ASYNC.S ;  /* 0x00000000000073c6 */ /* 0x002e640000000000 */
[----:B-1----:R-:W-:Y:S06]  /*4f80*/  BAR.SYNC.DEFER_BLOCKING 0x0 ;  /* 0x0000000000007b1d */ /* 0x002fec0000010000 */
[----:B------:R1:W-:Y:S01]  /*4f90*/  @UP1 UTMASTG.2D [UR8], [UR6] ;  /* 0x00000008060013b5 */ /* 0x0003e20008008000 */
[----:B------:R0:W-:Y:S01]  /*4fa0*/  UTMACMDFLUSH ;  /* 0x00000000000079b7 */ /* 0x0001e20000000000 */
[----:B------:R-:W-:-:S04]  /*4fb0*/  DEPBAR.LE SB0, 0x0 ;  /* 0x000080000000791a */ /* 0x000fc80000000000 */
[----:B------:R-:W-:Y:S06]  /*4fc0*/  BAR.SYNC.DEFER_BLOCKING 0x0 ;  /* 0x0000000000007b1d */ /* 0x000fec0000010000 */
[----:B-1----:R-:W-:Y:S05]  /*4fd0*/  EXIT ;  /* 0x000000000000794d */ /* 0x002fea0003800000 */
.L_x_48:
[----:B------:R-:W1:Y:S02]  /*4fe0*/  SYNCS.PHASECHK.TRANS64.TRYWAIT P0, [UR19+0x18000], R0 ;  /* 0x01800000ff0075a7 */ /* 0x000e640008000153 */
[----:B-1----:R-:W-:Y:S05]  /*4ff0*/  @!P0 BRA `(.L_x_48) ;  /* 0xfffffffc00f88947 */ /* 0x002fea000383ffff */
[----:B------:R-:W-:Y:S05]  /*5000*/  BRA `(.L_x_50) ;  /* 0xffffffdc009c7947 */ /* 0x000fea000383ffff */
.L_x_51:
[----:B------:R-:W-:-:S00]  /*5010*/  BRA `(.L_x_51) ;  /* 0xfffffffc00fc7947 */ /* 0x000fc0000383ffff */
[----:B------:R-:W-:-:S00]  /*5020*/  NOP ;  /* 0x0000000000007918 */ /* 0x000fc00000000000 */
        /* <DEDUP_REMOVED lines=13> */
.L_x_52:


//--------------------- .nv.shared.gluon_wgmma    --------------------------
	.section	.nv.shared.gluon_wgmma,"aw",@nobits
	.sectionflags	@""
	.align	16
	.zero		1024


//--------------------- .nv.shared.reserved.0     --------------------------
	.section	.nv.shared.reserved.0,"aw",@nobits
	.weak		__nv_reservedSMEM_offset_0_alias
	.size		__nv_reservedSMEM_offset_0_alias, 0, 0
	.other		__nv_reservedSMEM_offset_0_alias,@"STO_CUDA_RESERVED_SHARED STV_DEFAULT"
__nv_reservedSMEM_offset_0_alias:
	.zero		0


//--------------------- .nv.constant0.gluon_wgmma --------------------------
	.section	.nv.constant0.gluon_wgmma,"a",@progbits
	.sectionflags	@""
	.align	4
.nv.constant0.gluon_wgmma:
	.zero		608


//--------------------- SYMBOLS --------------------------

	.type		.nv.reservedSmem.offset0,@object
	.size		.nv.reservedSmem.offset0,0x4
